//
// Generated by NVIDIA NVVM Compiler
//
// Compiler Build ID: CL-36424714
// Cuda compilation tools, release 13.0, V13.0.88
// Based on NVVM 20.0.0
//

.version 9.0
.target sm_100
.address_size 64

	// .globl	_Z11mergeKernelPiS_xxx

.visible .entry _Z11mergeKernelPiS_xxx(
	.param .u64 .ptr .align 1 _Z11mergeKernelPiS_xxx_param_0,
	.param .u64 .ptr .align 1 _Z11mergeKernelPiS_xxx_param_1,
	.param .u64 _Z11mergeKernelPiS_xxx_param_2,
	.param .u64 _Z11mergeKernelPiS_xxx_param_3,
	.param .u64 _Z11mergeKernelPiS_xxx_param_4
)
{
	.reg .pred 	%p<36>;
	.reg .b32 	%r<93>;
	.reg .b64 	%rd<217>;

	ld.param.u64 	%rd119, [_Z11mergeKernelPiS_xxx_param_0];
	ld.param.u64 	%rd120, [_Z11mergeKernelPiS_xxx_param_1];
	ld.param.u64 	%rd211, [_Z11mergeKernelPiS_xxx_param_2];
	ld.param.u64 	%rd117, [_Z11mergeKernelPiS_xxx_param_3];
	ld.param.u64 	%rd118, [_Z11mergeKernelPiS_xxx_param_4];
	cvta.to.global.u64 	%rd1, %rd120;
	cvta.to.global.u64 	%rd2, %rd119;
	add.s64 	%rd3, %rd117, 1;
	setp.gt.s64 	%p1, %rd211, %rd117;
	setp.ge.s64 	%p2, %rd117, %rd118;
	or.pred  	%p3, %p1, %p2;
	mov.u64 	%rd192, %rd211;
	mov.u64 	%rd173, %rd3;
	mov.u64 	%rd187, %rd211;
	@%p3 bra 	$L__BB0_1;
	bra.uni 	$L__BB0_41;
$L__BB0_1:
	setp.lt.s64 	%p9, %rd117, %rd192;
	@%p9 bra 	$L__BB0_14;
	sub.s64 	%rd7, %rd3, %rd192;
	sub.s64 	%rd130, %rd117, %rd192;
	and.b64  	%rd8, %rd7, 15;
	setp.lt.u64 	%p10, %rd130, 15;
	@%p10 bra 	$L__BB0_5;
	and.b64  	%rd190, %rd7, -16;
	shl.b64 	%rd131, %rd192, 2;
	add.s64 	%rd132, %rd131, %rd2;
	add.s64 	%rd189, %rd132, 32;
	shl.b64 	%rd133, %rd187, 2;
	add.s64 	%rd134, %rd133, %rd1;
	add.s64 	%rd188, %rd134, 32;
$L__BB0_4:
	.pragma "nounroll";
	ld.global.u32 	%r6, [%rd189+-32];
	st.global.u32 	[%rd188+-32], %r6;
	ld.global.u32 	%r7, [%rd189+-28];
	st.global.u32 	[%rd188+-28], %r7;
	ld.global.u32 	%r8, [%rd189+-24];
	st.global.u32 	[%rd188+-24], %r8;
	ld.global.u32 	%r9, [%rd189+-20];
	st.global.u32 	[%rd188+-20], %r9;
	ld.global.u32 	%r10, [%rd189+-16];
	st.global.u32 	[%rd188+-16], %r10;
	ld.global.u32 	%r11, [%rd189+-12];
	st.global.u32 	[%rd188+-12], %r11;
	ld.global.u32 	%r12, [%rd189+-8];
	st.global.u32 	[%rd188+-8], %r12;
	ld.global.u32 	%r13, [%rd189+-4];
	st.global.u32 	[%rd188+-4], %r13;
	ld.global.u32 	%r14, [%rd189];
	st.global.u32 	[%rd188], %r14;
	ld.global.u32 	%r15, [%rd189+4];
	st.global.u32 	[%rd188+4], %r15;
	ld.global.u32 	%r16, [%rd189+8];
	st.global.u32 	[%rd188+8], %r16;
	ld.global.u32 	%r17, [%rd189+12];
	st.global.u32 	[%rd188+12], %r17;
	ld.global.u32 	%r18, [%rd189+16];
	st.global.u32 	[%rd188+16], %r18;
	ld.global.u32 	%r19, [%rd189+20];
	st.global.u32 	[%rd188+20], %r19;
	ld.global.u32 	%r20, [%rd189+24];
	st.global.u32 	[%rd188+24], %r20;
	add.s64 	%rd192, %rd192, 16;
	ld.global.u32 	%r21, [%rd189+28];
	add.s64 	%rd187, %rd187, 16;
	st.global.u32 	[%rd188+28], %r21;
	add.s64 	%rd190, %rd190, -16;
	add.s64 	%rd189, %rd189, 64;
	add.s64 	%rd188, %rd188, 64;
	setp.eq.s64 	%p11, %rd190, 0;
	@%p11 bra 	$L__BB0_5;
	bra.uni 	$L__BB0_4;
$L__BB0_5:
	setp.eq.s64 	%p12, %rd8, 0;
	@%p12 bra 	$L__BB0_14;
	and.b64  	%rd21, %rd7, 7;
	setp.lt.u64 	%p13, %rd8, 8;
	@%p13 bra 	$L__BB0_8;
	shl.b64 	%rd136, %rd192, 2;
	add.s64 	%rd137, %rd2, %rd136;
	ld.global.u32 	%r22, [%rd137];
	shl.b64 	%rd138, %rd187, 2;
	add.s64 	%rd139, %rd1, %rd138;
	st.global.u32 	[%rd139], %r22;
	ld.global.u32 	%r23, [%rd137+4];
	st.global.u32 	[%rd139+4], %r23;
	ld.global.u32 	%r24, [%rd137+8];
	st.global.u32 	[%rd139+8], %r24;
	ld.global.u32 	%r25, [%rd137+12];
	st.global.u32 	[%rd139+12], %r25;
	ld.global.u32 	%r26, [%rd137+16];
	st.global.u32 	[%rd139+16], %r26;
	ld.global.u32 	%r27, [%rd137+20];
	st.global.u32 	[%rd139+20], %r27;
	ld.global.u32 	%r28, [%rd137+24];
	st.global.u32 	[%rd139+24], %r28;
	ld.global.u32 	%r29, [%rd137+28];
	st.global.u32 	[%rd139+28], %r29;
	add.s64 	%rd192, %rd192, 8;
	add.s64 	%rd187, %rd187, 8;
$L__BB0_8:
	setp.eq.s64 	%p14, %rd21, 0;
	@%p14 bra 	$L__BB0_14;
	and.b64  	%rd184, %rd7, 3;
	setp.lt.u64 	%p15, %rd21, 4;
	@%p15 bra 	$L__BB0_11;
	shl.b64 	%rd141, %rd192, 2;
	add.s64 	%rd142, %rd2, %rd141;
	ld.global.u32 	%r30, [%rd142];
	shl.b64 	%rd143, %rd187, 2;
	add.s64 	%rd144, %rd1, %rd143;
	st.global.u32 	[%rd144], %r30;
	ld.global.u32 	%r31, [%rd142+4];
	st.global.u32 	[%rd144+4], %r31;
	ld.global.u32 	%r32, [%rd142+8];
	st.global.u32 	[%rd144+8], %r32;
	ld.global.u32 	%r33, [%rd142+12];
	st.global.u32 	[%rd144+12], %r33;
	add.s64 	%rd192, %rd192, 4;
	add.s64 	%rd187, %rd187, 4;
$L__BB0_11:
	setp.eq.s64 	%p16, %rd184, 0;
	@%p16 bra 	$L__BB0_14;
	shl.b64 	%rd145, %rd187, 2;
	add.s64 	%rd186, %rd1, %rd145;
	shl.b64 	%rd146, %rd192, 2;
	add.s64 	%rd185, %rd2, %rd146;
	add.s64 	%rd187, %rd187, %rd184;
$L__BB0_13:
	.pragma "nounroll";
	ld.global.u32 	%r34, [%rd185];
	st.global.u32 	[%rd186], %r34;
	add.s64 	%rd186, %rd186, 4;
	add.s64 	%rd185, %rd185, 4;
	add.s64 	%rd184, %rd184, -1;
	setp.ne.s64 	%p17, %rd184, 0;
	@%p17 bra 	$L__BB0_13;
$L__BB0_14:
	setp.lt.s64 	%p18, %rd118, %rd173;
	@%p18 bra 	$L__BB0_27;
	sub.s64 	%rd147, %rd118, %rd173;
	add.s64 	%rd43, %rd147, 1;
	and.b64  	%rd44, %rd43, 15;
	setp.lt.u64 	%p19, %rd147, 15;
	@%p19 bra 	$L__BB0_18;
	and.b64  	%rd204, %rd43, -16;
	shl.b64 	%rd148, %rd173, 2;
	add.s64 	%rd149, %rd148, %rd2;
	add.s64 	%rd203, %rd149, 32;
	shl.b64 	%rd150, %rd187, 2;
	add.s64 	%rd151, %rd150, %rd1;
	add.s64 	%rd202, %rd151, 32;
$L__BB0_17:
	.pragma "nounroll";
	ld.global.u32 	%r35, [%rd203+-32];
	st.global.u32 	[%rd202+-32], %r35;
	ld.global.u32 	%r36, [%rd203+-28];
	st.global.u32 	[%rd202+-28], %r36;
	ld.global.u32 	%r37, [%rd203+-24];
	st.global.u32 	[%rd202+-24], %r37;
	ld.global.u32 	%r38, [%rd203+-20];
	st.global.u32 	[%rd202+-20], %r38;
	ld.global.u32 	%r39, [%rd203+-16];
	st.global.u32 	[%rd202+-16], %r39;
	ld.global.u32 	%r40, [%rd203+-12];
	st.global.u32 	[%rd202+-12], %r40;
	ld.global.u32 	%r41, [%rd203+-8];
	st.global.u32 	[%rd202+-8], %r41;
	ld.global.u32 	%r42, [%rd203+-4];
	st.global.u32 	[%rd202+-4], %r42;
	ld.global.u32 	%r43, [%rd203];
	st.global.u32 	[%rd202], %r43;
	ld.global.u32 	%r44, [%rd203+4];
	st.global.u32 	[%rd202+4], %r44;
	ld.global.u32 	%r45, [%rd203+8];
	st.global.u32 	[%rd202+8], %r45;
	ld.global.u32 	%r46, [%rd203+12];
	st.global.u32 	[%rd202+12], %r46;
	ld.global.u32 	%r47, [%rd203+16];
	st.global.u32 	[%rd202+16], %r47;
	ld.global.u32 	%r48, [%rd203+20];
	st.global.u32 	[%rd202+20], %r48;
	ld.global.u32 	%r49, [%rd203+24];
	st.global.u32 	[%rd202+24], %r49;
	add.s64 	%rd173, %rd173, 16;
	ld.global.u32 	%r50, [%rd203+28];
	add.s64 	%rd187, %rd187, 16;
	st.global.u32 	[%rd202+28], %r50;
	add.s64 	%rd204, %rd204, -16;
	add.s64 	%rd203, %rd203, 64;
	add.s64 	%rd202, %rd202, 64;
	setp.eq.s64 	%p20, %rd204, 0;
	@%p20 bra 	$L__BB0_18;
	bra.uni 	$L__BB0_17;
$L__BB0_18:
	setp.eq.s64 	%p21, %rd44, 0;
	@%p21 bra 	$L__BB0_27;
	and.b64  	%rd60, %rd43, 7;
	setp.lt.u64 	%p22, %rd44, 8;
	@%p22 bra 	$L__BB0_21;
	shl.b64 	%rd152, %rd173, 2;
	add.s64 	%rd153, %rd2, %rd152;
	ld.global.u32 	%r51, [%rd153];
	shl.b64 	%rd154, %rd187, 2;
	add.s64 	%rd155, %rd1, %rd154;
	st.global.u32 	[%rd155], %r51;
	ld.global.u32 	%r52, [%rd153+4];
	st.global.u32 	[%rd155+4], %r52;
	ld.global.u32 	%r53, [%rd153+8];
	st.global.u32 	[%rd155+8], %r53;
	ld.global.u32 	%r54, [%rd153+12];
	st.global.u32 	[%rd155+12], %r54;
	ld.global.u32 	%r55, [%rd153+16];
	st.global.u32 	[%rd155+16], %r55;
	ld.global.u32 	%r56, [%rd153+20];
	st.global.u32 	[%rd155+20], %r56;
	ld.global.u32 	%r57, [%rd153+24];
	st.global.u32 	[%rd155+24], %r57;
	ld.global.u32 	%r58, [%rd153+28];
	st.global.u32 	[%rd155+28], %r58;
	add.s64 	%rd173, %rd173, 8;
	add.s64 	%rd187, %rd187, 8;
$L__BB0_21:
	setp.eq.s64 	%p23, %rd60, 0;
	@%p23 bra 	$L__BB0_27;
	and.b64  	%rd199, %rd43, 3;
	setp.lt.u64 	%p24, %rd60, 4;
	@%p24 bra 	$L__BB0_24;
	shl.b64 	%rd156, %rd173, 2;
	add.s64 	%rd157, %rd2, %rd156;
	ld.global.u32 	%r59, [%rd157];
	shl.b64 	%rd158, %rd187, 2;
	add.s64 	%rd159, %rd1, %rd158;
	st.global.u32 	[%rd159], %r59;
	ld.global.u32 	%r60, [%rd157+4];
	st.global.u32 	[%rd159+4], %r60;
	ld.global.u32 	%r61, [%rd157+8];
	st.global.u32 	[%rd159+8], %r61;
	ld.global.u32 	%r62, [%rd157+12];
	st.global.u32 	[%rd159+12], %r62;
	add.s64 	%rd173, %rd173, 4;
	add.s64 	%rd187, %rd187, 4;
$L__BB0_24:
	setp.eq.s64 	%p25, %rd199, 0;
	@%p25 bra 	$L__BB0_27;
	shl.b64 	%rd160, %rd187, 2;
	add.s64 	%rd201, %rd1, %rd160;
	shl.b64 	%rd161, %rd173, 2;
	add.s64 	%rd200, %rd2, %rd161;
$L__BB0_26:
	.pragma "nounroll";
	ld.global.u32 	%r63, [%rd200];
	st.global.u32 	[%rd201], %r63;
	add.s64 	%rd201, %rd201, 4;
	add.s64 	%rd200, %rd200, 4;
	add.s64 	%rd199, %rd199, -1;
	setp.ne.s64 	%p26, %rd199, 0;
	@%p26 bra 	$L__BB0_26;
$L__BB0_27:
	setp.lt.s64 	%p27, %rd118, %rd211;
	@%p27 bra 	$L__BB0_40;
	sub.s64 	%rd162, %rd118, %rd211;
	add.s64 	%rd78, %rd162, 1;
	and.b64  	%rd79, %rd78, 15;
	setp.lt.u64 	%p28, %rd162, 15;
	@%p28 bra 	$L__BB0_31;
	and.b64  	%rd209, %rd78, -16;
	shl.b64 	%rd163, %rd211, 2;
	add.s64 	%rd164, %rd163, 32;
	add.s64 	%rd208, %rd1, %rd164;
	add.s64 	%rd207, %rd2, %rd164;
$L__BB0_30:
	.pragma "nounroll";
	ld.global.u32 	%r64, [%rd208+-32];
	st.global.u32 	[%rd207+-32], %r64;
	ld.global.u32 	%r65, [%rd208+-28];
	st.global.u32 	[%rd207+-28], %r65;
	ld.global.u32 	%r66, [%rd208+-24];
	st.global.u32 	[%rd207+-24], %r66;
	ld.global.u32 	%r67, [%rd208+-20];
	st.global.u32 	[%rd207+-20], %r67;
	ld.global.u32 	%r68, [%rd208+-16];
	st.global.u32 	[%rd207+-16], %r68;
	ld.global.u32 	%r69, [%rd208+-12];
	st.global.u32 	[%rd207+-12], %r69;
	ld.global.u32 	%r70, [%rd208+-8];
	st.global.u32 	[%rd207+-8], %r70;
	ld.global.u32 	%r71, [%rd208+-4];
	st.global.u32 	[%rd207+-4], %r71;
	ld.global.u32 	%r72, [%rd208];
	st.global.u32 	[%rd207], %r72;
	ld.global.u32 	%r73, [%rd208+4];
	st.global.u32 	[%rd207+4], %r73;
	ld.global.u32 	%r74, [%rd208+8];
	st.global.u32 	[%rd207+8], %r74;
	ld.global.u32 	%r75, [%rd208+12];
	st.global.u32 	[%rd207+12], %r75;
	ld.global.u32 	%r76, [%rd208+16];
	st.global.u32 	[%rd207+16], %r76;
	ld.global.u32 	%r77, [%rd208+20];
	st.global.u32 	[%rd207+20], %r77;
	ld.global.u32 	%r78, [%rd208+24];
	st.global.u32 	[%rd207+24], %r78;
	ld.global.u32 	%r79, [%rd208+28];
	st.global.u32 	[%rd207+28], %r79;
	add.s64 	%rd211, %rd211, 16;
	add.s64 	%rd209, %rd209, -16;
	add.s64 	%rd208, %rd208, 64;
	add.s64 	%rd207, %rd207, 64;
	setp.ne.s64 	%p29, %rd209, 0;
	@%p29 bra 	$L__BB0_30;
$L__BB0_31:
	setp.eq.s64 	%p30, %rd79, 0;
	@%p30 bra 	$L__BB0_40;
	and.b64  	%rd102, %rd78, 7;
	setp.lt.u64 	%p31, %rd79, 8;
	@%p31 bra 	$L__BB0_34;
	shl.b64 	%rd165, %rd211, 2;
	add.s64 	%rd166, %rd1, %rd165;
	ld.global.u32 	%r80, [%rd166];
	add.s64 	%rd167, %rd2, %rd165;
	st.global.u32 	[%rd167], %r80;
	ld.global.u32 	%r81, [%rd166+4];
	st.global.u32 	[%rd167+4], %r81;
	ld.global.u32 	%r82, [%rd166+8];
	st.global.u32 	[%rd167+8], %r82;
	ld.global.u32 	%r83, [%rd166+12];
	st.global.u32 	[%rd167+12], %r83;
	ld.global.u32 	%r84, [%rd166+16];
	st.global.u32 	[%rd167+16], %r84;
	ld.global.u32 	%r85, [%rd166+20];
	st.global.u32 	[%rd167+20], %r85;
	ld.global.u32 	%r86, [%rd166+24];
	st.global.u32 	[%rd167+24], %r86;
	ld.global.u32 	%r87, [%rd166+28];
	st.global.u32 	[%rd167+28], %r87;
	add.s64 	%rd211, %rd211, 8;
$L__BB0_34:
	setp.eq.s64 	%p32, %rd102, 0;
	@%p32 bra 	$L__BB0_40;
	and.b64  	%rd214, %rd78, 3;
	setp.lt.u64 	%p33, %rd102, 4;
	@%p33 bra 	$L__BB0_37;
	shl.b64 	%rd168, %rd211, 2;
	add.s64 	%rd169, %rd1, %rd168;
	ld.global.u32 	%r88, [%rd169];
	add.s64 	%rd170, %rd2, %rd168;
	st.global.u32 	[%rd170], %r88;
	ld.global.u32 	%r89, [%rd169+4];
	st.global.u32 	[%rd170+4], %r89;
	ld.global.u32 	%r90, [%rd169+8];
	st.global.u32 	[%rd170+8], %r90;
	ld.global.u32 	%r91, [%rd169+12];
	st.global.u32 	[%rd170+12], %r91;
	add.s64 	%rd211, %rd211, 4;
$L__BB0_37:
	setp.eq.s64 	%p34, %rd214, 0;
	@%p34 bra 	$L__BB0_40;
	shl.b64 	%rd171, %rd211, 2;
	add.s64 	%rd216, %rd2, %rd171;
	add.s64 	%rd215, %rd1, %rd171;
$L__BB0_39:
	.pragma "nounroll";
	ld.global.u32 	%r92, [%rd215];
	st.global.u32 	[%rd216], %r92;
	add.s64 	%rd216, %rd216, 4;
	add.s64 	%rd215, %rd215, 4;
	add.s64 	%rd214, %rd214, -1;
	setp.ne.s64 	%p35, %rd214, 0;
	@%p35 bra 	$L__BB0_39;
$L__BB0_40:
	ret;
$L__BB0_41:
	shl.b64 	%rd121, %rd192, 2;
	add.s64 	%rd122, %rd2, %rd121;
	ld.global.u32 	%r1, [%rd122];
	shl.b64 	%rd123, %rd173, 2;
	add.s64 	%rd124, %rd2, %rd123;
	ld.global.u32 	%r3, [%rd124];
	setp.gt.s32 	%p4, %r1, %r3;
	setp.le.s32 	%p5, %r1, %r3;
	selp.u64 	%rd125, 1, 0, %p5;
	add.s64 	%rd192, %rd192, %rd125;
	selp.u64 	%rd126, 1, 0, %p4;
	add.s64 	%rd173, %rd173, %rd126;
	min.s32 	%r5, %r1, %r3;
	add.s64 	%rd17, %rd187, 1;
	shl.b64 	%rd127, %rd187, 2;
	add.s64 	%rd128, %rd1, %rd127;
	st.global.u32 	[%rd128], %r5;
	setp.le.s64 	%p6, %rd192, %rd117;
	setp.le.s64 	%p7, %rd173, %rd118;
	and.pred  	%p8, %p6, %p7;
	mov.u64 	%rd187, %rd17;
	@%p8 bra 	$L__BB0_41;
	bra.uni 	$L__BB0_1;

}


// ===== COMPILED SASS (sm_100) =====

	.target	sm_100

	.elftype	@"ET_EXEC"


//--------------------- .note.nv.tkinfo           --------------------------
	.section	.note.nv.tkinfo,"",@"SHT_NOTE"
	.sectionflags	@"SHF_NOTE_NV_TKINFO"
	.tkinfo
        /*0018*/ 	.word	0x00000002
        /*0030*/ 	.string	""
        /*0030*/ 	.string	"ptxas"
        /*0030*/ 	.string	"Cuda compilation tools, release 13.0, V13.0.88"
        /*0030*/ 	.string	"Build cuda_13.0.r13.0/compiler.36424714_0"
        /*0030*/ 	.string	"-arch sm_100 -m 64 "



//--------------------- .note.nv.cuinfo           --------------------------
	.section	.note.nv.cuinfo,"",@"SHT_NOTE"
	.sectionflags	@"SHF_NOTE_NV_CUINFO"
        /*0018*/ 	.short	0x0002
        /*001a*/ 	.short	0x0064
        /*001c*/ 	.short	0x0082
	.zero		2


//--------------------- .nv.info                  --------------------------
	.section	.nv.info,"",@"SHT_CUDA_INFO"
	.align	4


	//----- nvinfo : EIATTR_REGCOUNT
	.align		4
        /*0000*/ 	.byte	0x04, 0x2f
        /*0002*/ 	.short	(.L_1 - .L_0)
	.align		4
.L_0:
        /*0004*/ 	.word	index@(_Z11mergeKernelPiS_xxx)
        /*0008*/ 	.word	0x00000020


	//----- nvinfo : EIATTR_FRAME_SIZE
	.align		4
.L_1:
        /*000c*/ 	.byte	0x04, 0x11
        /*000e*/ 	.short	(.L_3 - .L_2)
	.align		4
.L_2:
        /*0010*/ 	.word	index@(_Z11mergeKernelPiS_xxx)
        /*0014*/ 	.word	0x00000000


	//----- nvinfo : EIATTR_MIN_STACK_SIZE
	.align		4
.L_3:
        /*0018*/ 	.byte	0x04, 0x12
        /*001a*/ 	.short	(.L_5 - .L_4)
	.align		4
.L_4:
        /*001c*/ 	.word	index@(_Z11mergeKernelPiS_xxx)
        /*0020*/ 	.word	0x00000000
.L_5:


//--------------------- .nv.compat                --------------------------
	.section	.nv.compat,"",@"SHT_CUDA_COMPAT_INFO"
	.align	4
        /*0000*/ 	.byte	0x02, 0x09, 0x00, 0x00, 0x02, 0x02, 0x01, 0x00, 0x02, 0x05, 0x05, 0x00, 0x03, 0x07, 0x01, 0x01
        /*0010*/ 	.byte	0x02, 0x03, 0x00, 0x00, 0x02, 0x06, 0x01, 0x00, 0x04, 0x0b, 0x08, 0x00, 0x09, 0x00, 0x00, 0x00
        /*0020*/ 	.byte	0x00, 0x00, 0x00, 0x00


//--------------------- .nv.info._Z11mergeKernelPiS_xxx --------------------------
	.section	.nv.info._Z11mergeKernelPiS_xxx,"",@"SHT_CUDA_INFO"
	.sectionflags	@""
	.align	4


	//----- nvinfo : EIATTR_CUDA_API_VERSION
	.align		4
        /*0000*/ 	.byte	0x04, 0x37
        /*0002*/ 	.short	(.L_7 - .L_6)
.L_6:
        /*0004*/ 	.word	0x00000082


	//----- nvinfo : EIATTR_KPARAM_INFO
	.align		4
.L_7:
        /*0008*/ 	.byte	0x04, 0x17
        /*000a*/ 	.short	(.L_9 - .L_8)
.L_8:
        /*000c*/ 	.word	0x00000000
        /*0010*/ 	.short	0x0004
        /*0012*/ 	.short	0x0020
        /*0014*/ 	.byte	0x00, 0xf0, 0x21, 0x00


	//----- nvinfo : EIATTR_KPARAM_INFO
	.align		4
.L_9:
        /*0018*/ 	.byte	0x04, 0x17
        /*001a*/ 	.short	(.L_11 - .L_10)
.L_10:
        /*001c*/ 	.word	0x00000000
        /*0020*/ 	.short	0x0003
        /*0022*/ 	.short	0x0018
        /*0024*/ 	.byte	0x00, 0xf0, 0x21, 0x00


	//----- nvinfo : EIATTR_KPARAM_INFO
	.align		4
.L_11:
        /*0028*/ 	.byte	0x04, 0x17
        /*002a*/ 	.short	(.L_13 - .L_12)
.L_12:
        /*002c*/ 	.word	0x00000000
        /*0030*/ 	.short	0x0002
        /*0032*/ 	.short	0x0010
        /*0034*/ 	.byte	0x00, 0xf0, 0x21, 0x00


	//----- nvinfo : EIATTR_KPARAM_INFO
	.align		4
.L_13:
        /*0038*/ 	.byte	0x04, 0x17
        /*003a*/ 	.short	(.L_15 - .L_14)
.L_14:
        /*003c*/ 	.word	0x00000000
        /*0040*/ 	.short	0x0001
        /*0042*/ 	.short	0x0008
        /*0044*/ 	.byte	0x00, 0xf5, 0x21, 0x00


	//----- nvinfo : EIATTR_KPARAM_INFO
	.align		4
.L_15:
        /*0048*/ 	.byte	0x04, 0x17
        /*004a*/ 	.short	(.L_17 - .L_16)
.L_16:
        /*004c*/ 	.word	0x00000000
        /*0050*/ 	.short	0x0000
        /*0052*/ 	.short	0x0000
        /*0054*/ 	.byte	0x00, 0xf5, 0x21, 0x00


	//----- nvinfo : EIATTR_SPARSE_MMA_MASK
	.align		4
.L_17:
        /*0058*/ 	.byte	0x03, 0x50
        /*005a*/ 	.short	0x0000


	//----- nvinfo : EIATTR_MAXREG_COUNT
	.align		4
        /*005c*/ 	.byte	0x03, 0x1b
        /*005e*/ 	.short	0x00ff


	//----- nvinfo : EIATTR_MERCURY_ISA_VERSION
	.align		4
        /*0060*/ 	.byte	0x03, 0x5f
        /*0062*/ 	.short	0x0101


	//----- nvinfo : EIATTR_VRC_CTA_INIT_COUNT
	.align		4
        /*0064*/ 	.byte	0x02, 0x4a
	.zero		1
	.zero		1


	//----- nvinfo : EIATTR_EXIT_INSTR_OFFSETS
	.align		4
        /*0068*/ 	.byte	0x04, 0x1c
        /*006a*/ 	.short	(.L_19 - .L_18)


	//   ....[0]....
.L_18:
        /*006c*/ 	.word	0x00001640


	//   ....[1]....
        /*0070*/ 	.word	0x00001a60


	//   ....[2]....
        /*0074*/ 	.word	0x00001c60


	//   ....[3]....
        /*0078*/ 	.word	0x00001dd0


	//   ....[4]....
        /*007c*/ 	.word	0x00001f60


	//----- nvinfo : EIATTR_CBANK_PARAM_SIZE
	.align		4
.L_19:
        /*0080*/ 	.byte	0x03, 0x19
        /*0082*/ 	.short	0x0028


	//----- nvinfo : EIATTR_PARAM_CBANK
	.align		4
        /*0084*/ 	.byte	0x04, 0x0a
        /*0086*/ 	.short	(.L_21 - .L_20)
	.align		4
.L_20:
        /*0088*/ 	.word	index@(.nv.constant0._Z11mergeKernelPiS_xxx)
        /*008c*/ 	.short	0x0380
        /*008e*/ 	.short	0x0028


	//----- nvinfo : EIATTR_SW_WAR
	.align		4
.L_21:
        /*0090*/ 	.byte	0x04, 0x36
        /*0092*/ 	.short	(.L_23 - .L_22)
.L_22:
        /*0094*/ 	.word	0x00000008
.L_23:


//--------------------- .nv.callgraph             --------------------------
	.section	.nv.callgraph,"",@"SHT_CUDA_CALLGRAPH"
	.align	4
	.sectionentsize	8
	.align		4
        /*0000*/ 	.word	0x00000000
	.align		4
        /*0004*/ 	.word	0xffffffff
	.align		4
        /*0008*/ 	.word	0x00000000
	.align		4
        /*000c*/ 	.word	0xfffffffe
	.align		4
        /*0010*/ 	.word	0x00000000
	.align		4
        /*0014*/ 	.word	0xfffffffd
	.align		4
        /*0018*/ 	.word	0x00000000
	.align		4
        /*001c*/ 	.word	0xfffffffc


//--------------------- .text._Z11mergeKernelPiS_xxx --------------------------
	.section	.text._Z11mergeKernelPiS_xxx,"ax",@progbits
	.align	128
        .global         _Z11mergeKernelPiS_xxx
        .type           _Z11mergeKernelPiS_xxx,@function
        .size           _Z11mergeKernelPiS_xxx,(.L_x_17 - _Z11mergeKernelPiS_xxx)
        .other          _Z11mergeKernelPiS_xxx,@"STO_CUDA_ENTRY STV_DEFAULT"
_Z11mergeKernelPiS_xxx:
.text._Z11mergeKernelPiS_xxx:
[----:B------:R-:W-:Y:S08]  /*0000*/  LDC R1, c[0x0][0x37c] ;  /* 0x0000df00ff017b82 */ /* 0x000ff00000000800 */
[----:B------:R-:W0:Y:S01]  /*0010*/  LDC.64 R6, c[0x0][0x398] ;  /* 0x0000e600ff067b82 */ /* 0x000e220000000a00 */
[----:B------:R-:W1:Y:S07]  /*0020*/  LDCU.64 UR4, c[0x0][0x358] ;  /* 0x00006b00ff0477ac */ /* 0x000e6e0008000a00 */
[----:B------:R-:W2:Y:S08]  /*0030*/  LDC.64 R2, c[0x0][0x3a0] ;  /* 0x0000e800ff027b82 */ /* 0x000eb00000000a00 */
[----:B------:R-:W3:Y:S08]  /*0040*/  LDC.64 R4, c[0x0][0x390] ;  /* 0x0000e400ff047b82 */ /* 0x000ef00000000a00 */
[----:B------:R-:W4:Y:S01]  /*0050*/  LDC R0, c[0x0][0x390] ;  /* 0x0000e400ff007b82 */ /* 0x000f220000000800 */
[----:B0-----:R-:W-:-:S05]  /*0060*/  IADD3 R22, P2, PT, R6, 0x1, RZ ;  /* 0x0000000106167810 */ /* 0x001fca0007f5e0ff */
[----:B------:R-:W-:Y:S02]  /*0070*/  IMAD.X R23, RZ, RZ, R7, P2 ;  /* 0x000000ffff177224 */ /* 0x000fe400010e0607 */
[----:B------:R-:W0:Y:S01]  /*0080*/  LDC R9, c[0x0][0x394] ;  /* 0x0000e500ff097b82 */ /* 0x000e220000000800 */
[----:B--2---:R-:W-:Y:S01]  /*0090*/  ISETP.GE.U32.AND P0, PT, R6, R2, PT ;  /* 0x000000020600720c */ /* 0x004fe20003f06070 */
[----:B------:R-:W-:Y:S02]  /*00a0*/  IMAD.MOV.U32 R13, RZ, RZ, R22 ;  /* 0x000000ffff0d7224 */ /* 0x000fe400078e0016 */
[----:B------:R-:W-:Y:S01]  /*00b0*/  IMAD.MOV.U32 R14, RZ, RZ, R23 ;  /* 0x000000ffff0e7224 */ /* 0x000fe200078e0017 */
[----:B------:R-:W-:Y:S02]  /*00c0*/  ISETP.GE.AND.EX P0, PT, R7, R3, PT, P0 ;  /* 0x000000030700720c */ /* 0x000fe40003f06300 */
[----:B---3--:R-:W-:-:S04]  /*00d0*/  ISETP.GT.U32.AND P1, PT, R4, R6, PT ;  /* 0x000000060400720c */ /* 0x008fc80003f24070 */
[----:B------:R-:W-:Y:S01]  /*00e0*/  ISETP.GT.OR.EX P0, PT, R5, R7, P0, P1 ;  /* 0x000000070500720c */ /* 0x000fe20000704710 */
[--C-:B----4-:R-:W-:Y:S02]  /*00f0*/  IMAD.MOV.U32 R11, RZ, RZ, R0.reuse ;  /* 0x000000ffff0b7224 */ /* 0x110fe400078e0000 */
[----:B------:R-:W-:Y:S02]  /*0100*/  IMAD.MOV.U32 R8, RZ, RZ, R0 ;  /* 0x000000ffff087224 */ /* 0x000fe400078e0000 */
[--C-:B0-----:R-:W-:Y:S02]  /*0110*/  IMAD.MOV.U32 R10, RZ, RZ, R9.reuse ;  /* 0x000000ffff0a7224 */ /* 0x101fe400078e0009 */
[----:B------:R-:W-:-:S06]  /*0120*/  IMAD.MOV.U32 R12, RZ, RZ, R9 ;  /* 0x000000ffff0c7224 */ /* 0x000fcc00078e0009 */
[----:B-1----:R-:W-:Y:S05]  /*0130*/  @P0 BRA `(.L_x_0) ;  /* 0x00000000006c0947 */ /* 0x002fea0003800000 */
.L_x_1:
[----:B------:R-:W0:Y:S08]  /*0140*/  LDC.64 R16, c[0x0][0x380] ;  /* 0x0000e000ff107b82 */ /* 0x000e300000000a00 */
[----:B------:R-:W1:Y:S01]  /*0150*/  LDC.64 R20, c[0x0][0x388] ;  /* 0x0000e200ff147b82 */ /* 0x000e620000000a00 */
[-C--:B0-----:R-:W-:Y:S02]  /*0160*/  LEA R18, P0, R11, R16.reuse, 0x2 ;  /* 0x000000100b127211 */ /* 0x081fe400078010ff */
[----:B------:R-:W-:-:S02]  /*0170*/  LEA R16, P1, R13, R16, 0x2 ;  /* 0x000000100d107211 */ /* 0x000fc400078210ff */
[-C--:B------:R-:W-:Y:S02]  /*0180*/  LEA.HI.X R19, R11, R17.reuse, R10, 0x2, P0 ;  /* 0x000000110b137211 */ /* 0x080fe400000f140a */
[----:B------:R-:W-:-:S03]  /*0190*/  LEA.HI.X R17, R13, R17, R14, 0x2, P1 ;  /* 0x000000110d117211 */ /* 0x000fc600008f140e */
[----:B------:R-:W2:Y:S04]  /*01a0*/  LDG.E R18, desc[UR4][R18.64] ;  /* 0x0000000412127981 */ /* 0x000ea8000c1e1900 */
[----:B------:R-:W2:Y:S01]  /*01b0*/  LDG.E R17, desc[UR4][R16.64] ;  /* 0x0000000410117981 */ /* 0x000ea2000c1e1900 */
[----:B-1----:R-:W-:-:S04]  /*01c0*/  LEA R20, P0, R8, R20, 0x2 ;  /* 0x0000001408147211 */ /* 0x002fc800078010ff */
[C---:B------:R-:W-:Y:S02]  /*01d0*/  LEA.HI.X R21, R8.reuse, R21, R12, 0x2, P0 ;  /* 0x0000001508157211 */ /* 0x040fe400000f140c */
[----:B------:R-:W-:-:S05]  /*01e0*/  IADD3 R8, P2, PT, R8, 0x1, RZ ;  /* 0x0000000108087810 */ /* 0x000fca0007f5e0ff */
[----:B------:R-:W-:Y:S01]  /*01f0*/  IMAD.X R12, RZ, RZ, R12, P2 ;  /* 0x000000ffff0c7224 */ /* 0x000fe200010e060c */
[CC--:B--2---:R-:W-:Y:S02]  /*0200*/  ISETP.GT.AND P1, PT, R18.reuse, R17.reuse, PT ;  /* 0x000000111200720c */ /* 0x0c4fe40003f24270 */
[----:B------:R-:W-:Y:S02]  /*0210*/  ISETP.GT.AND P0, PT, R18, R17, PT ;  /* 0x000000111200720c */ /* 0x000fe40003f04270 */
[----:B------:R-:W-:Y:S02]  /*0220*/  SEL R26, RZ, 0x1, P1 ;  /* 0x00000001ff1a7807 */ /* 0x000fe40000800000 */
[----:B------:R-:W-:Y:S02]  /*0230*/  SEL R24, RZ, 0x1, !P0 ;  /* 0x00000001ff187807 */ /* 0x000fe40004000000 */
[----:B------:R-:W-:Y:S02]  /*0240*/  IADD3 R11, P0, PT, R11, R26, RZ ;  /* 0x0000001a0b0b7210 */ /* 0x000fe40007f1e0ff */
[----:B------:R-:W-:-:S02]  /*0250*/  IADD3 R13, P1, PT, R13, R24, RZ ;  /* 0x000000180d0d7210 */ /* 0x000fc40007f3e0ff */
[----:B------:R-:W-:Y:S01]  /*0260*/  VIMNMX R15, PT, PT, R18, R17, PT ;  /* 0x00000011120f7248 */ /* 0x000fe20003fe0100 */
[----:B------:R-:W-:Y:S01]  /*0270*/  IMAD.X R10, RZ, RZ, R10, P0 ;  /* 0x000000ffff0a7224 */ /* 0x000fe200000e060a */
[----:B------:R-:W-:Y:S01]  /*0280*/  ISETP.GT.U32.AND P0, PT, R13, R2, PT ;  /* 0x000000020d00720c */ /* 0x000fe20003f04070 */
[----:B------:R-:W-:Y:S01]  /*0290*/  IMAD.X R14, RZ, RZ, R14, P1 ;  /* 0x000000ffff0e7224 */ /* 0x000fe200008e060e */
[----:B------:R-:W-:Y:S01]  /*02a0*/  ISETP.LE.U32.AND P1, PT, R11, R6, PT ;  /* 0x000000060b00720c */ /* 0x000fe20003f23070 */
[----:B------:R0:W-:Y:S03]  /*02b0*/  STG.E desc[UR4][R20.64], R15 ;  /* 0x0000000f14007986 */ /* 0x0001e6000c101904 */
[----:B------:R-:W-:Y:S02]  /*02c0*/  ISETP.GT.AND.EX P0, PT, R14, R3, PT, P0 ;  /* 0x000000030e00720c */ /* 0x000fe40003f04300 */
[----:B------:R-:W-:-:S13]  /*02d0*/  ISETP.LE.AND.EX P1, PT, R10, R7, PT, P1 ;  /* 0x000000070a00720c */ /* 0x000fda0003f23310 */
[----:B0-----:R-:W-:Y:S05]  /*02e0*/  @!P0 BRA P1, `(.L_x_1) ;  /* 0xfffffffc00948947 */ /* 0x001fea000083ffff */
.L_x_0:
[----:B------:R-:W-:-:S04]  /*02f0*/  ISETP.GT.U32.AND P0, PT, R11, R6, PT ;  /* 0x000000060b00720c */ /* 0x000fc80003f04070 */
[----:B------:R-:W-:-:S13]  /*0300*/  ISETP.GT.AND.EX P0, PT, R10, R7, PT, P0 ;  /* 0x000000070a00720c */ /* 0x000fda0003f04300 */
[----:B------:R-:W-:Y:S05]  /*0310*/  @P0 BRA `(.L_x_2) ;  /* 0x00000008005c0947 */ /* 0x000fea0003800000 */
[C---:B------:R-:W-:Y:S02]  /*0320*/  IADD3 R6, P0, PT, -R11.reuse, R6, RZ ;  /* 0x000000060b067210 */ /* 0x040fe40007f1e1ff */
[----:B------:R-:W-:Y:S02]  /*0330*/  IADD3 R15, P2, PT, -R11, R22, RZ ;  /* 0x000000160b0f7210 */ /* 0x000fe40007f5e1ff */
[----:B------:R-:W-:Y:S01]  /*0340*/  ISETP.GE.U32.AND P1, PT, R6, 0xf, PT ;  /* 0x0000000f0600780c */ /* 0x000fe20003f26070 */
[--C-:B------:R-:W-:Y:S01]  /*0350*/  IMAD.X R7, R7, 0x1, ~R10.reuse, P0 ;  /* 0x0000000107077824 */ /* 0x100fe200000e0e0a */
[----:B------:R-:W-:Y:S01]  /*0360*/  LOP3.LUT R22, R15, 0xf, RZ, 0xc0, !PT ;  /* 0x0000000f0f167812 */ /* 0x000fe200078ec0ff */
[----:B------:R-:W-:-:S03]  /*0370*/  IMAD.X R18, R23, 0x1, ~R10, P2 ;  /* 0x0000000117127824 */ /* 0x000fc600010e0e0a */
[----:B------:R-:W-:Y:S02]  /*0380*/  ISETP.GE.U32.AND.EX P1, PT, R7, RZ, PT, P1 ;  /* 0x000000ff0700720c */ /* 0x000fe40003f26110 */
[----:B------:R-:W-:-:S04]  /*0390*/  ISETP.NE.U32.AND P0, PT, R22, RZ, PT ;  /* 0x000000ff1600720c */ /* 0x000fc80003f05070 */
[----:B------:R-:W-:-:S07]  /*03a0*/  ISETP.NE.AND.EX P0, PT, RZ, RZ, PT, P0 ;  /* 0x000000ffff00720c */ /* 0x000fce0003f05300 */
[----:B------:R-:W-:Y:S06]  /*03b0*/  @!P1 BRA `(.L_x_3) ;  /* 0x0000000000ec9947 */ /* 0x000fec0003800000 */
[----:B------:R-:W0:Y:S01]  /*03c0*/  LDC.64 R6, c[0x0][0x380] ;  /* 0x0000e000ff067b82 */ /* 0x000e220000000a00 */
[----:B------:R-:W-:-:S07]  /*03d0*/  LOP3.LUT R19, R15, 0xfffffff0, RZ, 0xc0, !PT ;  /* 0xfffffff00f137812 */ /* 0x000fce00078ec0ff */
[----:B------:R-:W1:Y:S01]  /*03e0*/  LDC.64 R16, c[0x0][0x388] ;  /* 0x0000e200ff107b82 */ /* 0x000e620000000a00 */
[----:B0-----:R-:W-:-:S04]  /*03f0*/  LEA R6, P1, R11, R6, 0x2 ;  /* 0x000000060b067211 */ /* 0x001fc800078210ff */
[----:B------:R-:W-:Y:S02]  /*0400*/  IADD3 R20, P2, PT, R6, 0x20, RZ ;  /* 0x0000002006147810 */ /* 0x000fe40007f5e0ff */
[----:B------:R-:W-:Y:S02]  /*0410*/  LEA.HI.X R7, R11, R7, R10, 0x2, P1 ;  /* 0x000000070b077211 */ /* 0x000fe400008f140a */
[----:B-1----:R-:W-:-:S03]  /*0420*/  LEA R16, P3, R8, R16, 0x2 ;  /* 0x0000001008107211 */ /* 0x002fc600078610ff */
[----:B------:R-:W-:Y:S01]  /*0430*/  IMAD.X R7, RZ, RZ, R7, P2 ;  /* 0x000000ffff077224 */ /* 0x000fe200010e0607 */
[----:B------:R-:W-:Y:S02]  /*0440*/  IADD3 R21, P4, PT, R16, 0x20, RZ ;  /* 0x0000002010157810 */ /* 0x000fe40007f9e0ff */
[----:B------:R-:W-:-:S05]  /*0450*/  LEA.HI.X R17, R8, R17, R12, 0x2, P3 ;  /* 0x0000001108117211 */ /* 0x000fca00018f140c */
[----:B------:R-:W-:-:S07]  /*0460*/  IMAD.X R24, RZ, RZ, R17, P4 ;  /* 0x000000ffff187224 */ /* 0x000fce00020e0611 */
.L_x_4:
[----:B------:R-:W-:-:S05]  /*0470*/  IMAD.MOV.U32 R6, RZ, RZ, R20 ;  /* 0x000000ffff067224 */ /* 0x000fca00078e0014 */
[----:B------:R-:W2:Y:S01]  /*0480*/  LDG.E R23, desc[UR4][R6.64+-0x20] ;  /* 0xffffe00406177981 */ /* 0x000ea2000c1e1900 */
[----:B-1----:R-:W-:Y:S02]  /*0490*/  IMAD.MOV.U32 R16, RZ, RZ, R21 ;  /* 0x000000ffff107224 */ /* 0x002fe400078e0015 */
[----:B------:R-:W-:-:S05]  /*04a0*/  IMAD.MOV.U32 R17, RZ, RZ, R24 ;  /* 0x000000ffff117224 */ /* 0x000fca00078e0018 */
[----:B--2---:R0:W-:Y:S04]  /*04b0*/  STG.E desc[UR4][R16.64+-0x20], R23 ;  /* 0xffffe01710007986 */ /* 0x0041e8000c101904 */
[----:B------:R-:W2:Y:S04]  /*04c0*/  LDG.E R21, desc[UR4][R6.64+-0x1c] ;  /* 0xffffe40406157981 */ /* 0x000ea8000c1e1900 */
[----:B--2---:R1:W-:Y:S04]  /*04d0*/  STG.E desc[UR4][R16.64+-0x1c], R21 ;  /* 0xffffe41510007986 */ /* 0x0043e8000c101904 */
[----:B------:R-:W2:Y:S04]  /*04e0*/  LDG.E R25, desc[UR4][R6.64+-0x18] ;  /* 0xffffe80406197981 */ /* 0x000ea8000c1e1900 */
[----:B--2---:R2:W-:Y:S04]  /*04f0*/  STG.E desc[UR4][R16.64+-0x18], R25 ;  /* 0xffffe81910007986 */ /* 0x0045e8000c101904 */
[----:B------:R-:W3:Y:S04]  /*0500*/  LDG.E R27, desc[UR4][R6.64+-0x14] ;  /* 0xffffec04061b7981 */ /* 0x000ee8000c1e1900 */
[----:B---3--:R3:W-:Y:S04]  /*0510*/  STG.E desc[UR4][R16.64+-0x14], R27 ;  /* 0xffffec1b10007986 */ /* 0x0087e8000c101904 */
[----:B------:R-:W4:Y:S04]  /*0520*/  LDG.E R29, desc[UR4][R6.64+-0x10] ;  /* 0xfffff004061d7981 */ /* 0x000f28000c1e1900 */
[----:B----4-:R4:W-:Y:S04]  /*0530*/  STG.E desc[UR4][R16.64+-0x10], R29 ;  /* 0xfffff01d10007986 */ /* 0x0109e8000c101904 */
[----:B------:R-:W5:Y:S04]  /*0540*/  LDG.E R20, desc[UR4][R6.64+-0xc] ;  /* 0xfffff40406147981 */ /* 0x000f68000c1e1900 */
[----:B-----5:R5:W-:Y:S04]  /*0550*/  STG.E desc[UR4][R16.64+-0xc], R20 ;  /* 0xfffff41410007986 */ /* 0x020be8000c101904 */
[----:B0-----:R-:W2:Y:S04]  /*0560*/  LDG.E R23, desc[UR4][R6.64+-0x8] ;  /* 0xfffff80406177981 */ /* 0x001ea8000c1e1900 */
[----:B--2---:R0:W-:Y:S04]  /*0570*/  STG.E desc[UR4][R16.64+-0x8], R23 ;  /* 0xfffff81710007986 */ /* 0x0041e8000c101904 */
[----:B-1----:R-:W2:Y:S04]  /*0580*/  LDG.E R21, desc[UR4][R6.64+-0x4] ;  /* 0xfffffc0406157981 */ /* 0x002ea8000c1e1900 */
[----:B--2---:R1:W-:Y:S04]  /*0590*/  STG.E desc[UR4][R16.64+-0x4], R21 ;  /* 0xfffffc1510007986 */ /* 0x0043e8000c101904 */
[----:B------:R-:W2:Y:S04]  /*05a0*/  LDG.E R25, desc[UR4][R6.64] ;  /* 0x0000000406197981 */ /* 0x000ea8000c1e1900 */
[----:B--2---:R2:W-:Y:S04]  /*05b0*/  STG.E desc[UR4][R16.64], R25 ;  /* 0x0000001910007986 */ /* 0x0045e8000c101904 */
[----:B---3--:R-:W3:Y:S04]  /*05c0*/  LDG.E R27, desc[UR4][R6.64+0x4] ;  /* 0x00000404061b7981 */ /* 0x008ee8000c1e1900 */
[----:B---3--:R3:W-:Y:S04]  /*05d0*/  STG.E desc[UR4][R16.64+0x4], R27 ;  /* 0x0000041b10007986 */ /* 0x0087e8000c101904 */
[----:B----4-:R-:W4:Y:S04]  /*05e0*/  LDG.E R29, desc[UR4][R6.64+0x8] ;  /* 0x00000804061d7981 */ /* 0x010f28000c1e1900 */
[----:B----4-:R-:W-:Y:S04]  /*05f0*/  STG.E desc[UR4][R16.64+0x8], R29 ;  /* 0x0000081d10007986 */ /* 0x010fe8000c101904 */
[----:B-----5:R-:W4:Y:S04]  /*0600*/  LDG.E R20, desc[UR4][R6.64+0xc] ;  /* 0x00000c0406147981 */ /* 0x020f28000c1e1900 */
[----:B----4-:R4:W-:Y:S04]  /*0610*/  STG.E desc[UR4][R16.64+0xc], R20 ;  /* 0x00000c1410007986 */ /* 0x0109e8000c101904 */
[----:B0-----:R-:W5:Y:S04]  /*0620*/  LDG.E R23, desc[UR4][R6.64+0x10] ;  /* 0x0000100406177981 */ /* 0x001f68000c1e1900 */
[----:B-----5:R-:W-:Y:S04]  /*0630*/  STG.E desc[UR4][R16.64+0x10], R23 ;  /* 0x0000101710007986 */ /* 0x020fe8000c101904 */
[----:B-1----:R-:W5:Y:S04]  /*0640*/  LDG.E R21, desc[UR4][R6.64+0x14] ;  /* 0x0000140406157981 */ /* 0x002f68000c1e1900 */
[----:B-----5:R0:W-:Y:S04]  /*0650*/  STG.E desc[UR4][R16.64+0x14], R21 ;  /* 0x0000141510007986 */ /* 0x0201e8000c101904 */
[----:B--2---:R-:W2:Y:S01]  /*0660*/  LDG.E R25, desc[UR4][R6.64+0x18] ;  /* 0x0000180406197981 */ /* 0x004ea2000c1e1900 */
[----:B------:R-:W-:-:S04]  /*0670*/  IADD3 R19, P1, PT, R19, -0x10, RZ ;  /* 0xfffffff013137810 */ /* 0x000fc80007f3e0ff */
[----:B------:R-:W-:Y:S02]  /*0680*/  IADD3.X R18, PT, PT, R18, -0x1, RZ, P1, !PT ;  /* 0xffffffff12127810 */ /* 0x000fe40000ffe4ff */
[----:B------:R-:W-:-:S04]  /*0690*/  ISETP.NE.U32.AND P1, PT, R19, RZ, PT ;  /* 0x000000ff1300720c */ /* 0x000fc80003f25070 */
[----:B------:R-:W-:Y:S01]  /*06a0*/  ISETP.NE.AND.EX P1, PT, R18, RZ, PT, P1 ;  /* 0x000000ff1200720c */ /* 0x000fe20003f25310 */
[----:B--2---:R1:W-:Y:S04]  /*06b0*/  STG.E desc[UR4][R16.64+0x18], R25 ;  /* 0x0000181910007986 */ /* 0x0043e8000c101904 */
[----:B---3--:R2:W3:Y:S01]  /*06c0*/  LDG.E R27, desc[UR4][R6.64+0x1c] ;  /* 0x00001c04061b7981 */ /* 0x0084e2000c1e1900 */
[----:B------:R-:W-:Y:S02]  /*06d0*/  IADD3 R11, P2, PT, R11, 0x10, RZ ;  /* 0x000000100b0b7810 */ /* 0x000fe40007f5e0ff */
[----:B------:R-:W-:Y:S02]  /*06e0*/  IADD3 R8, P3, PT, R8, 0x10, RZ ;  /* 0x0000001008087810 */ /* 0x000fe40007f7e0ff */
[----:B----4-:R-:W-:Y:S01]  /*06f0*/  IADD3 R20, P4, PT, R6, 0x40, RZ ;  /* 0x0000004006147810 */ /* 0x010fe20007f9e0ff */
[----:B------:R-:W-:Y:S01]  /*0700*/  IMAD.X R10, RZ, RZ, R10, P2 ;  /* 0x000000ffff0a7224 */ /* 0x000fe200010e060a */
[----:B0-----:R-:W-:Y:S01]  /*0710*/  IADD3 R21, P5, PT, R16, 0x40, RZ ;  /* 0x0000004010157810 */ /* 0x001fe20007fbe0ff */
[----:B------:R-:W-:-:S02]  /*0720*/  IMAD.X R12, RZ, RZ, R12, P3 ;  /* 0x000000ffff0c7224 */ /* 0x000fc400018e060c */
[----:B--2---:R-:W-:Y:S02]  /*0730*/  IMAD.X R7, RZ, RZ, R7, P4 ;  /* 0x000000ffff077224 */ /* 0x004fe400020e0607 */
[----:B------:R-:W-:Y:S01]  /*0740*/  IMAD.X R24, RZ, RZ, R17, P5 ;  /* 0x000000ffff187224 */ /* 0x000fe200028e0611 */
[----:B---3--:R1:W-:Y:S01]  /*0750*/  STG.E desc[UR4][R16.64+0x1c], R27 ;  /* 0x00001c1b10007986 */ /* 0x0083e2000c101904 */
[----:B------:R-:W-:Y:S06]  /*0760*/  @P1 BRA `(.L_x_4) ;  /* 0xfffffffc00401947 */ /* 0x000fec000383ffff */
.L_x_3:
[----:B------:R-:W-:Y:S05]  /*0770*/  @!P0 BRA `(.L_x_2) ;  /* 0x0000000400448947 */ /* 0x000fea0003800000 */
[----:B------:R-:W-:Y:S02]  /*0780*/  ISETP.GE.U32.AND P0, PT, R22, 0x8, PT ;  /* 0x000000081600780c */ /* 0x000fe40003f06070 */
[----:B------:R-:W-:Y:S02]  /*0790*/  LOP3.LUT R18, R15, 0x7, RZ, 0xc0, !PT ;  /* 0x000000070f127812 */ /* 0x000fe400078ec0ff */
[----:B------:R-:W-:Y:S02]  /*07a0*/  ISETP.GE.U32.AND.EX P0, PT, RZ, RZ, PT, P0 ;  /* 0x000000ffff00720c */ /* 0x000fe40003f06100 */
[----:B------:R-:W-:-:S04]  /*07b0*/  ISETP.NE.U32.AND P1, PT, R18, RZ, PT ;  /* 0x000000ff1200720c */ /* 0x000fc80003f25070 */
[----:B------:R-:W-:-:S07]  /*07c0*/  ISETP.NE.AND.EX P1, PT, RZ, RZ, PT, P1 ;  /* 0x000000ffff00720c */ /* 0x000fce0003f25310 */
[----:B------:R-:W-:Y:S06]  /*07d0*/  @!P0 BRA `(.L_x_5) ;  /* 0x0000000000688947 */ /* 0x000fec0003800000 */
[----:B------:R-:W0:Y:S08]  /*07e0*/  LDC.64 R6, c[0x0][0x380] ;  /* 0x0000e000ff067b82 */ /* 0x000e300000000a00 */
[----:B-1----:R-:W1:Y:S01]  /*07f0*/  LDC.64 R16, c[0x0][0x388] ;  /* 0x0000e200ff107b82 */ /* 0x002e620000000a00 */
[----:B0-----:R-:W-:-:S04]  /*0800*/  LEA R6, P0, R11, R6, 0x2 ;  /* 0x000000060b067211 */ /* 0x001fc800078010ff */
[----:B------:R-:W-:-:S05]  /*0810*/  LEA.HI.X R7, R11, R7, R10, 0x2, P0 ;  /* 0x000000070b077211 */ /* 0x000fca00000f140a */
[----:B------:R-:W2:Y:S01]  /*0820*/  LDG.E R19, desc[UR4][R6.64] ;  /* 0x0000000406137981 */ /* 0x000ea2000c1e1900 */
[----:B-1----:R-:W-:-:S04]  /*0830*/  LEA R16, P0, R8, R16, 0x2 ;  /* 0x0000001008107211 */ /* 0x002fc800078010ff */
[----:B------:R-:W-:-:S05]  /*0840*/  LEA.HI.X R17, R8, R17, R12, 0x2, P0 ;  /* 0x0000001108117211 */ /* 0x000fca00000f140c */
[----:B--2---:R0:W-:Y:S04]  /*0850*/  STG.E desc[UR4][R16.64], R19 ;  /* 0x0000001310007986 */ /* 0x0041e8000c101904 */
[----:B------:R-:W2:Y:S04]  /*0860*/  LDG.E R21, desc[UR4][R6.64+0x4] ;  /* 0x0000040406157981 */ /* 0x000ea8000c1e1900 */
[----:B--2---:R1:W-:Y:S04]  /*0870*/  STG.E desc[UR4][R16.64+0x4], R21 ;  /* 0x0000041510007986 */ /* 0x0043e8000c101904 */
[----:B------:R-:W2:Y:S04]  /*0880*/  LDG.E R23, desc[UR4][R6.64+0x8] ;  /* 0x0000080406177981 */ /* 0x000ea8000c1e1900 */
[----:B--2---:R2:W-:Y:S04]  /*0890*/  STG.E desc[UR4][R16.64+0x8], R23 ;  /* 0x0000081710007986 */ /* 0x0045e8000c101904 */
[----:B------:R-:W3:Y:S04]  /*08a0*/  LDG.E R25, desc[UR4][R6.64+0xc] ;  /* 0x00000c0406197981 */ /* 0x000ee8000c1e1900 */
[----:B---3--:R2:W-:Y:S04]  /*08b0*/  STG.E desc[UR4][R16.64+0xc], R25 ;  /* 0x00000c1910007986 */ /* 0x0085e8000c101904 */
[----:B------:R-:W3:Y:S04]  /*08c0*/  LDG.E R27, desc[UR4][R6.64+0x10] ;  /* 0x00001004061b7981 */ /* 0x000ee8000c1e1900 */
[----:B---3--:R2:W-:Y:S04]  /*08d0*/  STG.E desc[UR4][R16.64+0x10], R27 ;  /* 0x0000101b10007986 */ /* 0x0085e8000c101904 */
[----:B------:R-:W3:Y:S04]  /*08e0*/  LDG.E R29, desc[UR4][R6.64+0x14] ;  /* 0x00001404061d7981 */ /* 0x000ee8000c1e1900 */
[----:B---3--:R2:W-:Y:S04]  /*08f0*/  STG.E desc[UR4][R16.64+0x14], R29 ;  /* 0x0000141d10007986 */ /* 0x0085e8000c101904 */
[----:B0-----:R-:W3:Y:S04]  /*0900*/  LDG.E R19, desc[UR4][R6.64+0x18] ;  /* 0x0000180406137981 */ /* 0x001ee8000c1e1900 */
[----:B---3--:R2:W-:Y:S04]  /*0910*/  STG.E desc[UR4][R16.64+0x18], R19 ;  /* 0x0000181310007986 */ /* 0x0085e8000c101904 */
[----:B-1----:R-:W3:Y:S01]  /*0920*/  LDG.E R21, desc[UR4][R6.64+0x1c] ;  /* 0x00001c0406157981 */ /* 0x002ee2000c1e1900 */
[----:B------:R-:W-:-:S02]  /*0930*/  IADD3 R11, P0, PT, R11, 0x8, RZ ;  /* 0x000000080b0b7810 */ /* 0x000fc40007f1e0ff */
[----:B------:R-:W-:-:S03]  /*0940*/  IADD3 R8, P2, PT, R8, 0x8, RZ ;  /* 0x0000000808087810 */ /* 0x000fc60007f5e0ff */
[----:B------:R-:W-:Y:S02]  /*0950*/  IMAD.X R10, RZ, RZ, R10, P0 ;  /* 0x000000ffff0a7224 */ /* 0x000fe400000e060a */
[----:B------:R-:W-:Y:S01]  /*0960*/  IMAD.X R12, RZ, RZ, R12, P2 ;  /* 0x000000ffff0c7224 */ /* 0x000fe200010e060c */
[----:B---3--:R2:W-:Y:S07]  /*0970*/  STG.E desc[UR4][R16.64+0x1c], R21 ;  /* 0x00001c1510007986 */ /* 0x0085ee000c101904 */
.L_x_5:
[----:B------:R-:W-:Y:S05]  /*0980*/  @!P1 BRA `(.L_x_2) ;  /* 0x0000000000c09947 */ /* 0x000fea0003800000 */
[----:B------:R-:W0:Y:S01]  /*0990*/  LDC.64 R6, c[0x0][0x380] ;  /* 0x0000e000ff067b82 */ /* 0x000e220000000a00 */
[----:B------:R-:W-:-:S04]  /*09a0*/  ISETP.GE.U32.AND P0, PT, R18, 0x4, PT ;  /* 0x000000041200780c */ /* 0x000fc80003f06070 */
[----:B------:R-:W-:-:S03]  /*09b0*/  ISETP.GE.U32.AND.EX P0, PT, RZ, RZ, PT, P0 ;  /* 0x000000ffff00720c */ /* 0x000fc60003f06100 */
[----:B-12---:R-:W1:Y:S10]  /*09c0*/  LDC.64 R16, c[0x0][0x388] ;  /* 0x0000e200ff107b82 */ /* 0x006e740000000a00 */
[----:B0-----:R-:W-:-:S04]  /*09d0*/  @P0 LEA R6, P1, R11, R6, 0x2 ;  /* 0x000000060b060211 */ /* 0x001fc800078210ff */
[----:B------:R-:W-:-:S05]  /*09e0*/  @P0 LEA.HI.X R7, R11, R7, R10, 0x2, P1 ;  /* 0x000000070b070211 */ /* 0x000fca00008f140a */
[----:B------:R-:W2:Y:S01]  /*09f0*/  @P0 LDG.E R19, desc[UR4][R6.64] ;  /* 0x0000000406130981 */ /* 0x000ea2000c1e1900 */
[----:B-1----:R-:W-:-:S04]  /*0a00*/  @P0 LEA R16, P1, R8, R16, 0x2 ;  /* 0x0000001008100211 */ /* 0x002fc800078210ff */
[----:B------:R-:W-:-:S05]  /*0a10*/  @P0 LEA.HI.X R17, R8, R17, R12, 0x2, P1 ;  /* 0x0000001108110211 */ /* 0x000fca00008f140c */
[----:B--2---:R0:W-:Y:S04]  /*0a20*/  @P0 STG.E desc[UR4][R16.64], R19 ;  /* 0x0000001310000986 */ /* 0x0041e8000c101904 */
[----:B------:R-:W2:Y:S04]  /*0a30*/  @P0 LDG.E R21, desc[UR4][R6.64+0x4] ;  /* 0x0000040406150981 */ /* 0x000ea8000c1e1900 */
[----:B--2---:R0:W-:Y:S04]  /*0a40*/  @P0 STG.E desc[UR4][R16.64+0x4], R21 ;  /* 0x0000041510000986 */ /* 0x0041e8000c101904 */
[----:B------:R-:W2:Y:S01]  /*0a50*/  @P0 LDG.E R23, desc[UR4][R6.64+0x8] ;  /* 0x0000080406170981 */ /* 0x000ea2000c1e1900 */
[----:B------:R-:W-:Y:S01]  /*0a60*/  LOP3.LUT R27, R15, 0x3, RZ, 0xc0, !PT ;  /* 0x000000030f1b7812 */ /* 0x000fe200078ec0ff */
[----:B------:R-:W-:-:S03]  /*0a70*/  IMAD.MOV.U32 R29, RZ, RZ, RZ ;  /* 0x000000ffff1d7224 */ /* 0x000fc600078e00ff */
[----:B------:R-:W-:-:S04]  /*0a80*/  ISETP.NE.U32.AND P1, PT, R27, RZ, PT ;  /* 0x000000ff1b00720c */ /* 0x000fc80003f25070 */
[----:B------:R-:W-:Y:S01]  /*0a90*/  ISETP.NE.AND.EX P1, PT, R29, RZ, PT, P1 ;  /* 0x000000ff1d00720c */ /* 0x000fe20003f25310 */
[----:B--2---:R0:W-:Y:S04]  /*0aa0*/  @P0 STG.E desc[UR4][R16.64+0x8], R23 ;  /* 0x0000081710000986 */ /* 0x0041e8000c101904 */
[----:B------:R-:W2:Y:S01]  /*0ab0*/  @P0 LDG.E R25, desc[UR4][R6.64+0xc] ;  /* 0x00000c0406190981 */ /* 0x000ea2000c1e1900 */
[----:B------:R-:W-:Y:S02]  /*0ac0*/  @P0 IADD3 R11, P2, PT, R11, 0x4, RZ ;  /* 0x000000040b0b0810 */ /* 0x000fe40007f5e0ff */
[----:B------:R-:W-:-:S03]  /*0ad0*/  @P0 IADD3 R8, P3, PT, R8, 0x4, RZ ;  /* 0x0000000408080810 */ /* 0x000fc60007f7e0ff */
[----:B------:R-:W-:Y:S02]  /*0ae0*/  @P0 IMAD.X R10, RZ, RZ, R10, P2 ;  /* 0x000000ffff0a0224 */ /* 0x000fe400010e060a */
[----:B------:R-:W-:Y:S01]  /*0af0*/  @P0 IMAD.X R12, RZ, RZ, R12, P3 ;  /* 0x000000ffff0c0224 */ /* 0x000fe200018e060c */
[----:B--2---:R0:W-:Y:S01]  /*0b00*/  @P0 STG.E desc[UR4][R16.64+0xc], R25 ;  /* 0x00000c1910000986 */ /* 0x0041e2000c101904 */
[----:B------:R-:W-:Y:S06]  /*0b10*/  @!P1 BRA `(.L_x_2) ;  /* 0x00000000005c9947 */ /* 0x000fec0003800000 */
[----:B0-----:R-:W0:Y:S08]  /*0b20*/  LDC.64 R16, c[0x0][0x388] ;  /* 0x0000e200ff107b82 */ /* 0x001e300000000a00 */
[----:B------:R-:W1:Y:S01]  /*0b30*/  LDC.64 R6, c[0x0][0x380] ;  /* 0x0000e000ff067b82 */ /* 0x000e620000000a00 */
[----:B0-----:R-:W-:-:S04]  /*0b40*/  LEA R16, P1, R8, R16, 0x2 ;  /* 0x0000001008107211 */ /* 0x001fc800078210ff */
[----:B------:R-:W-:Y:S02]  /*0b50*/  LEA.HI.X R17, R8, R17, R12, 0x2, P1 ;  /* 0x0000001108117211 */ /* 0x000fe400008f140c */
[----:B------:R-:W-:Y:S02]  /*0b60*/  IADD3 R8, P1, PT, R27, R8, RZ ;  /* 0x000000081b087210 */ /* 0x000fe40007f3e0ff */
[----:B-1----:R-:W-:-:S03]  /*0b70*/  LEA R15, P0, R11, R6, 0x2 ;  /* 0x000000060b0f7211 */ /* 0x002fc600078010ff */
[----:B------:R-:W-:Y:S01]  /*0b80*/  IMAD.X R12, R29, 0x1, R12, P1 ;  /* 0x000000011d0c7824 */ /* 0x000fe200008e060c */
[----:B------:R-:W-:-:S09]  /*0b90*/  LEA.HI.X R10, R11, R7, R10, 0x2, P0 ;  /* 0x000000070b0a7211 */ /* 0x000fd200000f140a */
.L_x_6:
[----:B---3--:R-:W-:Y:S02]  /*0ba0*/  IMAD.MOV.U32 R6, RZ, RZ, R15 ;  /* 0x000000ffff067224 */ /* 0x008fe400078e000f */
[----:B------:R-:W-:-:S05]  /*0bb0*/  IMAD.MOV.U32 R7, RZ, RZ, R10 ;  /* 0x000000ffff077224 */ /* 0x000fca00078e000a */
[----:B------:R0:W2:Y:S01]  /*0bc0*/  LDG.E R11, desc[UR4][R6.64] ;  /* 0x00000004060b7981 */ /* 0x0000a2000c1e1900 */
[----:B------:R-:W-:Y:S02]  /*0bd0*/  IADD3 R27, P0, PT, R27, -0x1, RZ ;  /* 0xffffffff1b1b7810 */ /* 0x000fe40007f1e0ff */
[----:B------:R-:W-:Y:S02]  /*0be0*/  IADD3 R15, P2, PT, R15, 0x4, RZ ;  /* 0x000000040f0f7810 */ /* 0x000fe40007f5e0ff */
[----:B------:R-:W-:Y:S02]  /*0bf0*/  IADD3.X R29, PT, PT, R29, -0x1, RZ, P0, !PT ;  /* 0xffffffff1d1d7810 */ /* 0x000fe400007fe4ff */
[----:B------:R-:W-:Y:S01]  /*0c00*/  ISETP.NE.U32.AND P0, PT, R27, RZ, PT ;  /* 0x000000ff1b00720c */ /* 0x000fe20003f05070 */
[----:B------:R-:W-:Y:S02]  /*0c10*/  IMAD.X R10, RZ, RZ, R10, P2 ;  /* 0x000000ffff0a7224 */ /* 0x000fe400010e060a */
[----:B0-----:R-:W-:Y:S01]  /*0c20*/  IMAD.MOV.U32 R6, RZ, RZ, R16 ;  /* 0x000000ffff067224 */ /* 0x001fe200078e0010 */
[----:B------:R-:W-:Y:S01]  /*0c30*/  ISETP.NE.AND.EX P0, PT, R29, RZ, PT, P0 ;  /* 0x000000ff1d00720c */ /* 0x000fe20003f05300 */
[----:B------:R-:W-:Y:S01]  /*0c40*/  IMAD.MOV.U32 R7, RZ, RZ, R17 ;  /* 0x000000ffff077224 */ /* 0x000fe200078e0011 */
[----:B------:R-:W-:-:S05]  /*0c50*/  IADD3 R16, P1, PT, R16, 0x4, RZ ;  /* 0x0000000410107810 */ /* 0x000fca0007f3e0ff */
[----:B------:R-:W-:Y:S01]  /*0c60*/  IMAD.X R17, RZ, RZ, R17, P1 ;  /* 0x000000ffff117224 */ /* 0x000fe200008e0611 */
[----:B--2---:R3:W-:Y:S05]  /*0c70*/  STG.E desc[UR4][R6.64], R11 ;  /* 0x0000000b06007986 */ /* 0x0047ea000c101904 */
[----:B------:R-:W-:Y:S05]  /*0c80*/  @P0 BRA `(.L_x_6) ;  /* 0xfffffffc00c40947 */ /* 0x000fea000383ffff */
.L_x_2:
[----:B------:R-:W-:-:S04]  /*0c90*/  ISETP.GT.U32.AND P0, PT, R13, R2, PT ;  /* 0x000000020d00720c */ /* 0x000fc80003f04070 */
[----:B------:R-:W-:-:S13]  /*0ca0*/  ISETP.GT.AND.EX P0, PT, R14, R3, PT, P0 ;  /* 0x000000030e00720c */ /* 0x000fda0003f04300 */
[----:B------:R-:W-:Y:S05]  /*0cb0*/  @P0 BRA `(.L_x_7) ;  /* 0x0000000800580947 */ /* 0x000fea0003800000 */
[----:B---3--:R-:W-:-:S04]  /*0cc0*/  IADD3 R7, P0, PT, -R13, R2, RZ ;  /* 0x000000020d077210 */ /* 0x008fc80007f1e1ff */
[C---:B------:R-:W-:Y:S02]  /*0cd0*/  IADD3 R6, P2, PT, R7.reuse, 0x1, RZ ;  /* 0x0000000107067810 */ /* 0x040fe40007f5e0ff */
[----:B------:R-:W-:Y:S01]  /*0ce0*/  ISETP.GE.U32.AND P1, PT, R7, 0xf, PT ;  /* 0x0000000f0700780c */ /* 0x000fe20003f26070 */
[----:B------:R-:W-:Y:S01]  /*0cf0*/  IMAD.X R7, R3, 0x1, ~R14, P0 ;  /* 0x0000000103077824 */ /* 0x000fe200000e0e0e */
[----:B------:R-:W-:-:S04]  /*0d00*/  LOP3.LUT R18, R6, 0xf, RZ, 0xc0, !PT ;  /* 0x0000000f06127812 */ /* 0x000fc800078ec0ff */
[----:B------:R-:W-:Y:S01]  /*0d10*/  ISETP.GE.U32.AND.EX P1, PT, R7, RZ, PT, P1 ;  /* 0x000000ff0700720c */ /* 0x000fe20003f26110 */
[----:B------:R-:W-:Y:S01]  /*0d20*/  IMAD.X R7, RZ, RZ, R7, P2 ;  /* 0x000000ffff077224 */ /* 0x000fe200010e0607 */
[----:B------:R-:W-:-:S04]  /*0d30*/  ISETP.NE.U32.AND P0, PT, R18, RZ, PT ;  /* 0x000000ff1200720c */ /* 0x000fc80003f05070 */
[----:B------:R-:W-:-:S07]  /*0d40*/  ISETP.NE.AND.EX P0, PT, RZ, RZ, PT, P0 ;  /* 0x000000ffff00720c */ /* 0x000fce0003f05300 */
[----:B------:R-:W-:Y:S06]  /*0d50*/  @!P1 BRA `(.L_x_8) ;  /* 0x0000000000f09947 */ /* 0x000fec0003800000 */
[----:B------:R-:W3:Y:S01]  /*0d60*/  LDC.64 R10, c[0x0][0x380] ;  /* 0x0000e000ff0a7b82 */ /* 0x000ee20000000a00 */
[----:B------:R-:W-:-:S07]  /*0d70*/  LOP3.LUT R15, R6, 0xfffffff0, RZ, 0xc0, !PT ;  /* 0xfffffff0060f7812 */ /* 0x000fce00078ec0ff */
[----:B012---:R-:W0:Y:S01]  /*0d80*/  LDC.64 R16, c[0x0][0x388] ;  /* 0x0000e200ff107b82 */ /* 0x007e220000000a00 */
[----:B---3--:R-:W-:-:S04]  /*0d90*/  LEA R10, P1, R13, R10, 0x2 ;  /* 0x0000000a0d0a7211 */ /* 0x008fc800078210ff */
[----:B------:R-:W-:Y:S02]  /*0da0*/  IADD3 R19, P2, PT, R10, 0x20, RZ ;  /* 0x000000200a137810 */ /* 0x000fe40007f5e0ff */
[----:B------:R-:W-:Y:S02]  /*0db0*/  LEA.HI.X R11, R13, R11, R14, 0x2, P1 ;  /* 0x0000000b0d0b7211 */ /* 0x000fe400008f140e */
[----:B0-----:R-:W-:-:S03]  /*0dc0*/  LEA R16, P3, R8, R16, 0x2 ;  /* 0x0000001008107211 */ /* 0x001fc600078610ff */
[----:B------:R-:W-:Y:S01]  /*0dd0*/  IMAD.X R22, RZ, RZ, R11, P2 ;  /* 0x000000ffff167224 */ /* 0x000fe200010e060b */
[----:B------:R-:W-:Y:S02]  /*0de0*/  IADD3 R20, P4, PT, R16, 0x20, RZ ;  /* 0x0000002010147810 */ /* 0x000fe40007f9e0ff */
[----:B------:R-:W-:-:S05]  /*0df0*/  LEA.HI.X R17, R8, R17, R12, 0x2, P3 ;  /* 0x0000001108117211 */ /* 0x000fca00018f140c */
[----:B------:R-:W-:-:S07]  /*0e00*/  IMAD.X R21, RZ, RZ, R17, P4 ;  /* 0x000000ffff157224 */ /* 0x000fce00020e0611 */
.L_x_9:
[----:B------:R-:W-:Y:S02]  /*0e10*/  IMAD.MOV.U32 R16, RZ, RZ, R19 ;  /* 0x000000ffff107224 */ /* 0x000fe400078e0013 */
[----:B------:R-:W-:-:S05]  /*0e20*/  IMAD.MOV.U32 R17, RZ, RZ, R22 ;  /* 0x000000ffff117224 */ /* 0x000fca00078e0016 */
[----:B------:R-:W2:Y:S01]  /*0e30*/  LDG.E R19, desc[UR4][R16.64+-0x20] ;  /* 0xffffe00410137981 */ /* 0x000ea2000c1e1900 */
[----:B----4-:R-:W-:Y:S02]  /*0e40*/  IMAD.MOV.U32 R10, RZ, RZ, R20 ;  /* 0x000000ffff0a7224 */ /* 0x010fe400078e0014 */
        /* <DEDUP_REMOVED lines=23> */
[----:B----4-:R-:W-:Y:S04]  /*0fc0*/  STG.E desc[UR4][R10.64+0xc], R29 ;  /* 0x00000c1d0a007986 */ /* 0x010fe8000c101904 */
[----:B0-----:R-:W4:Y:S04]  /*0fd0*/  LDG.E R19, desc[UR4][R16.64+0x10] ;  /* 0x0000100410137981 */ /* 0x001f28000c1e1900 */
[----:B----4-:R0:W-:Y:S04]  /*0fe0*/  STG.E desc[UR4][R10.64+0x10], R19 ;  /* 0x000010130a007986 */ /* 0x0101e8000c101904 */
[----:B-1----:R-:W4:Y:S04]  /*0ff0*/  LDG.E R21, desc[UR4][R16.64+0x14] ;  /* 0x0000140410157981 */ /* 0x002f28000c1e1900 */
[----:B----4-:R1:W-:Y:S04]  /*1000*/  STG.E desc[UR4][R10.64+0x14], R21 ;  /* 0x000014150a007986 */ /* 0x0103e8000c101904 */
[----:B--2---:R-:W2:Y:S01]  /*1010*/  LDG.E R23, desc[UR4][R16.64+0x18] ;  /* 0x0000180410177981 */ /* 0x004ea2000c1e1900 */
[----:B------:R-:W-:-:S04]  /*1020*/  IADD3 R15, P1, PT, R15, -0x10, RZ ;  /* 0xfffffff00f0f7810 */ /* 0x000fc80007f3e0ff */
[----:B------:R-:W-:Y:S02]  /*1030*/  IADD3.X R7, PT, PT, R7, -0x1, RZ, P1, !PT ;  /* 0xffffffff07077810 */ /* 0x000fe40000ffe4ff */
[----:B------:R-:W-:-:S04]  /*1040*/  ISETP.NE.U32.AND P1, PT, R15, RZ, PT ;  /* 0x000000ff0f00720c */ /* 0x000fc80003f25070 */
[----:B------:R-:W-:Y:S01]  /*1050*/  ISETP.NE.AND.EX P1, PT, R7, RZ, PT, P1 ;  /* 0x000000ff0700720c */ /* 0x000fe20003f25310 */
[----:B--2---:R4:W-:Y:S04]  /*1060*/  STG.E desc[UR4][R10.64+0x18], R23 ;  /* 0x000018170a007986 */ /* 0x0049e8000c101904 */
[----:B---3--:R-:W2:Y:S01]  /*1070*/  LDG.E R25, desc[UR4][R16.64+0x1c] ;  /* 0x00001c0410197981 */ /* 0x008ea2000c1e1900 */
[----:B------:R-:W-:Y:S02]  /*1080*/  IADD3 R13, P2, PT, R13, 0x10, RZ ;  /* 0x000000100d0d7810 */ /* 0x000fe40007f5e0ff */
[----:B------:R-:W-:Y:S02]  /*1090*/  IADD3 R8, P3, PT, R8, 0x10, RZ ;  /* 0x0000001008087810 */ /* 0x000fe40007f7e0ff */
[----:B0-----:R-:W-:Y:S01]  /*10a0*/  IADD3 R19, P4, PT, R16, 0x40, RZ ;  /* 0x0000004010137810 */ /* 0x001fe20007f9e0ff */
[----:B------:R-:W-:Y:S01]  /*10b0*/  IMAD.X R14, RZ, RZ, R14, P2 ;  /* 0x000000ffff0e7224 */ /* 0x000fe200010e060e */
[----:B------:R-:W-:Y:S01]  /*10c0*/  IADD3 R20, P5, PT, R10, 0x40, RZ ;  /* 0x000000400a147810 */ /* 0x000fe20007fbe0ff */
[----:B------:R-:W-:-:S02]  /*10d0*/  IMAD.X R12, RZ, RZ, R12, P3 ;  /* 0x000000ffff0c7224 */ /* 0x000fc400018e060c */
[----:B------:R-:W-:Y:S02]  /*10e0*/  IMAD.X R22, RZ, RZ, R17, P4 ;  /* 0x000000ffff167224 */ /* 0x000fe400020e0611 */
[----:B-1----:R-:W-:Y:S01]  /*10f0*/  IMAD.X R21, RZ, RZ, R11, P5 ;  /* 0x000000ffff157224 */ /* 0x002fe200028e060b */
[----:B--2---:R4:W-:Y:S01]  /*1100*/  STG.E desc[UR4][R10.64+0x1c], R25 ;  /* 0x00001c190a007986 */ /* 0x0049e2000c101904 */
[----:B------:R-:W-:Y:S06]  /*1110*/  @P1 BRA `(.L_x_9) ;  /* 0xfffffffc003c1947 */ /* 0x000fec000383ffff */
.L_x_8:
[----:B------:R-:W-:Y:S05]  /*1120*/  @!P0 BRA `(.L_x_7) ;  /* 0x00000004003c8947 */ /* 0x000fea0003800000 */
[----:B------:R-:W-:Y:S02]  /*1130*/  ISETP.GE.U32.AND P0, PT, R18, 0x8, PT ;  /* 0x000000081200780c */ /* 0x000fe40003f06070 */
[----:B------:R-:W-:Y:S02]  /*1140*/  LOP3.LUT R20, R6, 0x7, RZ, 0xc0, !PT ;  /* 0x0000000706147812 */ /* 0x000fe400078ec0ff */
[----:B------:R-:W-:Y:S02]  /*1150*/  ISETP.GE.U32.AND.EX P0, PT, RZ, RZ, PT, P0 ;  /* 0x000000ffff00720c */ /* 0x000fe40003f06100 */
[----:B------:R-:W-:-:S04]  /*1160*/  ISETP.NE.U32.AND P1, PT, R20, RZ, PT ;  /* 0x000000ff1400720c */ /* 0x000fc80003f25070 */
[----:B------:R-:W-:-:S07]  /*1170*/  ISETP.NE.AND.EX P1, PT, RZ, RZ, PT, P1 ;  /* 0x000000ffff00720c */ /* 0x000fce0003f25310 */
[----:B------:R-:W-:Y:S06]  /*1180*/  @!P0 BRA `(.L_x_10) ;  /* 0x0000000000688947 */ /* 0x000fec0003800000 */
[----:B012---:R-:W0:Y:S08]  /*1190*/  LDC.64 R16, c[0x0][0x380] ;  /* 0x0000e000ff107b82 */ /* 0x007e300000000a00 */
[----:B----4-:R-:W1:Y:S01]  /*11a0*/  LDC.64 R10, c[0x0][0x388] ;  /* 0x0000e200ff0a7b82 */ /* 0x010e620000000a00 */
        /* <DEDUP_REMOVED lines=16> */
[----:B0-----:R-:W2:Y:S04]  /*12b0*/  LDG.E R7, desc[UR4][R16.64+0x18] ;  /* 0x0000180410077981 */ /* 0x001ea8000c1e1900 */
[----:B--2---:R3:W-:Y:S04]  /*12c0*/  STG.E desc[UR4][R10.64+0x18], R7 ;  /* 0x000018070a007986 */ /* 0x0047e8000c101904 */
[----:B-1----:R-:W2:Y:S01]  /*12d0*/  LDG.E R15, desc[UR4][R16.64+0x1c] ;  /* 0x00001c04100f7981 */ /* 0x002ea2000c1e1900 */
[----:B------:R-:W-:-:S02]  /*12e0*/  IADD3 R13, P0, PT, R13, 0x8, RZ ;  /* 0x000000080d0d7810 */ /* 0x000fc40007f1e0ff */
[----:B------:R-:W-:-:S03]  /*12f0*/  IADD3 R8, P2, PT, R8, 0x8, RZ ;  /* 0x0000000808087810 */ /* 0x000fc60007f5e0ff */
[----:B------:R-:W-:Y:S02]  /*1300*/  IMAD.X R14, RZ, RZ, R14, P0 ;  /* 0x000000ffff0e7224 */ /* 0x000fe400000e060e */
[----:B------:R-:W-:Y:S01]  /*1310*/  IMAD.X R12, RZ, RZ, R12, P2 ;  /* 0x000000ffff0c7224 */ /* 0x000fe200010e060c */
[----:B--2---:R3:W-:Y:S07]  /*1320*/  STG.E desc[UR4][R10.64+0x1c], R15 ;  /* 0x00001c0f0a007986 */ /* 0x0047ee000c101904 */
.L_x_10:
[----:B------:R-:W-:Y:S05]  /*1330*/  @!P1 BRA `(.L_x_7) ;  /* 0x0000000000b89947 */ /* 0x000fea0003800000 */
[----:B012---:R-:W0:Y:S01]  /*1340*/  LDC.64 R16, c[0x0][0x380] ;  /* 0x0000e000ff107b82 */ /* 0x007e220000000a00 */
[----:B------:R-:W-:-:S04]  /*1350*/  ISETP.GE.U32.AND P0, PT, R20, 0x4, PT ;  /* 0x000000041400780c */ /* 0x000fc80003f06070 */
[----:B------:R-:W-:-:S03]  /*1360*/  ISETP.GE.U32.AND.EX P0, PT, RZ, RZ, PT, P0 ;  /* 0x000000ffff00720c */ /* 0x000fc60003f06100 */
[----:B---34-:R-:W1:Y:S10]  /*1370*/  LDC.64 R10, c[0x0][0x388] ;  /* 0x0000e200ff0a7b82 */ /* 0x018e740000000a00 */
        /* <DEDUP_REMOVED lines=25> */
[----:B-1----:R-:W-:-:S04]  /*1510*/  LEA R15, P0, R8, R6, 0x2 ;  /* 0x00000006080f7211 */ /* 0x002fc800078010ff */
[----:B------:R-:W-:-:S09]  /*1520*/  LEA.HI.X R8, R8, R7, R12, 0x2, P0 ;  /* 0x0000000708087211 */ /* 0x000fd200000f140c */
.L_x_11:
[----:B0-----:R-:W-:Y:S02]  /*1530*/  IMAD.MOV.U32 R6, RZ, RZ, R10 ;  /* 0x000000ffff067224 */ /* 0x001fe400078e000a */
        /* <DEDUP_REMOVED lines=14> */
.L_x_7:
[----:B------:R-:W-:-:S04]  /*1620*/  ISETP.GT.U32.AND P0, PT, R4, R2, PT ;  /* 0x000000020400720c */ /* 0x000fc80003f04070 */
[----:B------:R-:W-:-:S13]  /*1630*/  ISETP.GT.AND.EX P0, PT, R5, R3, PT, P0 ;  /* 0x000000030500720c */ /* 0x000fda0003f04300 */
[----:B------:R-:W-:Y:S05]  /*1640*/  @P0 EXIT ;  /* 0x000000000000094d */ /* 0x000fea0003800000 */
[----:B------:R-:W-:-:S04]  /*1650*/  IADD3 R2, P0, PT, R2, -R4, RZ ;  /* 0x8000000402027210 */ /* 0x000fc80007f1e0ff */
[C---:B------:R-:W-:Y:S01]  /*1660*/  ISETP.GE.U32.AND P1, PT, R2.reuse, 0xf, PT ;  /* 0x0000000f0200780c */ /* 0x040fe20003f26070 */
[----:B------:R-:W-:Y:S01]  /*1670*/  IMAD.X R3, R3, 0x1, ~R5, P0 ;  /* 0x0000000103037824 */ /* 0x000fe200000e0e05 */
[----:B0--3--:R-:W-:-:S04]  /*1680*/  IADD3 R6, P2, PT, R2, 0x1, RZ ;  /* 0x0000000102067810 */ /* 0x009fc80007f5e0ff */
[----:B------:R-:W-:Y:S01]  /*1690*/  ISETP.GE.U32.AND.EX P1, PT, R3, RZ, PT, P1 ;  /* 0x000000ff0300720c */ /* 0x000fe20003f26110 */
[----:B------:R-:W-:Y:S01]  /*16a0*/  IMAD.X R7, RZ, RZ, R3, P2 ;  /* 0x000000ffff077224 */ /* 0x000fe200010e0603 */
[----:B----4-:R-:W-:-:S04]  /*16b0*/  LOP3.LUT R10, R6, 0xf, RZ, 0xc0, !PT ;  /* 0x0000000f060a7812 */ /* 0x010fc800078ec0ff */
[----:B------:R-:W-:-:S04]  /*16c0*/  ISETP.NE.U32.AND P0, PT, R10, RZ, PT ;  /* 0x000000ff0a00720c */ /* 0x000fc80003f05070 */
[----:B------:R-:W-:-:S03]  /*16d0*/  ISETP.NE.AND.EX P0, PT, RZ, RZ, PT, P0 ;  /* 0x000000ffff00720c */ /* 0x000fc60003f05300 */
[----:B------:R-:W-:Y:S10]  /*16e0*/  @!P1 BRA `(.L_x_12) ;  /* 0x0000000000dc9947 */ /* 0x000ff40003800000 */
[----:B------:R-:W0:Y:S01]  /*16f0*/  LDCU.128 UR8, c[0x0][0x380] ;  /* 0x00007000ff0877ac */ /* 0x000e220008000c00 */
[----:B------:R-:W-:Y:S02]  /*1700*/  LEA R12, P1, R4, 0x20, 0x2 ;  /* 0x00000020040c7811 */ /* 0x000fe400078210ff */
[----:B------:R-:W-:Y:S02]  /*1710*/  LOP3.LUT R8, R6, 0xfffffff0, RZ, 0xc0, !PT ;  /* 0xfffffff006087812 */ /* 0x000fe400078ec0ff */
[----:B------:R-:W-:Y:S02]  /*1720*/  LEA.HI.X R4, R4, RZ, R5, 0x2, P1 ;  /* 0x000000ff04047211 */ /* 0x000fe400008f1405 */
[C---:B0-----:R-:W-:Y:S02]  /*1730*/  IADD3 R11, P1, PT, R12.reuse, UR10, RZ ;  /* 0x0000000a0c0b7c10 */ /* 0x041fe4000ff3e0ff */
[----:B------:R-:W-:Y:S02]  /*1740*/  IADD3 R12, P2, PT, R12, UR8, RZ ;  /* 0x000000080c0c7c10 */ /* 0x000fe4000ff5e0ff */
[----:B------:R-:W-:-:S02]  /*1750*/  IADD3.X R14, PT, PT, R4, UR11, RZ, P1, !PT ;  /* 0x0000000b040e7c10 */ /* 0x000fc40008ffe4ff */
[----:B------:R-:W-:-:S09]  /*1760*/  IADD3.X R13, PT, PT, R4, UR9, RZ, P2, !PT ;  /* 0x00000009040d7c10 */ /* 0x000fd200097fe4ff */
.L_x_13:
[----:B------:R-:W-:Y:S02]  /*1770*/  IMAD.MOV.U32 R4, RZ, RZ, R11 ;  /* 0x000000ffff047224 */ /* 0x000fe400078e000b */
[----:B------:R-:W-:-:S05]  /*1780*/  IMAD.MOV.U32 R5, RZ, RZ, R14 ;  /* 0x000000ffff057224 */ /* 0x000fca00078e000e */
[----:B---3--:R-:W3:Y:S01]  /*1790*/  LDG.E R11, desc[UR4][R4.64+-0x20] ;  /* 0xffffe004040b7981 */ /* 0x008ee2000c1e1900 */
[----:B------:R-:W-:Y:S02]  /*17a0*/  IMAD.MOV.U32 R2, RZ, RZ, R12 ;  /* 0x000000ffff027224 */ /* 0x000fe400078e000c */
[----:B------:R-:W-:-:S05]  /*17b0*/  IMAD.MOV.U32 R3, RZ, RZ, R13 ;  /* 0x000000ffff037224 */ /* 0x000fca00078e000d */
[----:B---3--:R0:W-:Y:S04]  /*17c0*/  STG.E desc[UR4][R2.64+-0x20], R11 ;  /* 0xffffe00b02007986 */ /* 0x0081e8000c101904 */
[----:B------:R-:W3:Y:S04]  /*17d0*/  LDG.E R13, desc[UR4][R4.64+-0x1c] ;  /* 0xffffe404040d7981 */ /* 0x000ee8000c1e1900 */
[----:B---3--:R3:W-:Y:S04]  /*17e0*/  STG.E desc[UR4][R2.64+-0x1c], R13 ;  /* 0xffffe40d02007986 */ /* 0x0087e8000c101904 */
[----:B------:R-:W4:Y:S04]  /*17f0*/  LDG.E R15, desc[UR4][R4.64+-0x18] ;  /* 0xffffe804040f7981 */ /* 0x000f28000c1e1900 */
[----:B----4-:R4:W-:Y:S04]  /*1800*/  STG.E desc[UR4][R2.64+-0x18], R15 ;  /* 0xffffe80f02007986 */ /* 0x0109e8000c101904 */
[----:B-12---:R-:W2:Y:S04]  /*1810*/  LDG.E R17, desc[UR4][R4.64+-0x14] ;  /* 0xffffec0404117981 */ /* 0x006ea8000c1e1900 */
[----:B--2---:R1:W-:Y:S04]  /*1820*/  STG.E desc[UR4][R2.64+-0x14], R17 ;  /* 0xffffec1102007986 */ /* 0x0043e8000c101904 */
[----:B------:R-:W2:Y:S04]  /*1830*/  LDG.E R19, desc[UR4][R4.64+-0x10] ;  /* 0xfffff00404137981 */ /* 0x000ea8000c1e1900 */
[----:B--2---:R2:W-:Y:S04]  /*1840*/  STG.E desc[UR4][R2.64+-0x10], R19 ;  /* 0xfffff01302007986 */ /* 0x0045e8000c101904 */
[----:B------:R-:W5:Y:S04]  /*1850*/  LDG.E R21, desc[UR4][R4.64+-0xc] ;  /* 0xfffff40404157981 */ /* 0x000f68000c1e1900 */
[----:B-----5:R5:W-:Y:S04]  /*1860*/  STG.E desc[UR4][R2.64+-0xc], R21 ;  /* 0xfffff41502007986 */ /* 0x020be8000c101904 */
[----:B0-----:R-:W3:Y:S04]  /*1870*/  LDG.E R11, desc[UR4][R4.64+-0x8] ;  /* 0xfffff804040b7981 */ /* 0x001ee8000c1e1900 */
[----:B---3--:R0:W-:Y:S04]  /*1880*/  STG.E desc[UR4][R2.64+-0x8], R11 ;  /* 0xfffff80b02007986 */ /* 0x0081e8000c101904 */
[----:B------:R-:W3:Y:S04]  /*1890*/  LDG.E R13, desc[UR4][R4.64+-0x4] ;  /* 0xfffffc04040d7981 */ /* 0x000ee8000c1e1900 */
[----:B---3--:R3:W-:Y:S04]  /*18a0*/  STG.E desc[UR4][R2.64+-0x4], R13 ;  /* 0xfffffc0d02007986 */ /* 0x0087e8000c101904 */
[----:B----4-:R-:W4:Y:S04]  /*18b0*/  LDG.E R15, desc[UR4][R4.64] ;  /* 0x00000004040f7981 */ /* 0x010f28000c1e1900 */
[----:B----4-:R4:W-:Y:S04]  /*18c0*/  STG.E desc[UR4][R2.64], R15 ;  /* 0x0000000f02007986 */ /* 0x0109e8000c101904 */
[----:B-1----:R-:W2:Y:S04]  /*18d0*/  LDG.E R17, desc[UR4][R4.64+0x4] ;  /* 0x0000040404117981 */ /* 0x002ea8000c1e1900 */
[----:B--2---:R1:W-:Y:S04]  /*18e0*/  STG.E desc[UR4][R2.64+0x4], R17 ;  /* 0x0000041102007986 */ /* 0x0043e8000c101904 */
[----:B------:R-:W2:Y:S04]  /*18f0*/  LDG.E R19, desc[UR4][R4.64+0x8] ;  /* 0x0000080404137981 */ /* 0x000ea8000c1e1900 */
[----:B--2---:R-:W-:Y:S04]  /*1900*/  STG.E desc[UR4][R2.64+0x8], R19 ;  /* 0x0000081302007986 */ /* 0x004fe8000c101904 */
[----:B-----5:R-:W2:Y:S04]  /*1910*/  LDG.E R21, desc[UR4][R4.64+0xc] ;  /* 0x00000c0404157981 */ /* 0x020ea8000c1e1900 */
[----:B--2---:R-:W-:Y:S04]  /*1920*/  STG.E desc[UR4][R2.64+0xc], R21 ;  /* 0x00000c1502007986 */ /* 0x004fe8000c101904 */
[----:B0-----:R-:W2:Y:S04]  /*1930*/  LDG.E R11, desc[UR4][R4.64+0x10] ;  /* 0x00001004040b7981 */ /* 0x001ea8000c1e1900 */
[----:B--2---:R0:W-:Y:S04]  /*1940*/  STG.E desc[UR4][R2.64+0x10], R11 ;  /* 0x0000100b02007986 */ /* 0x0041e8000c101904 */
[----:B---3--:R-:W2:Y:S04]  /*1950*/  LDG.E R13, desc[UR4][R4.64+0x14] ;  /* 0x00001404040d7981 */ /* 0x008ea8000c1e1900 */
[----:B--2---:R2:W-:Y:S04]  /*1960*/  STG.E desc[UR4][R2.64+0x14], R13 ;  /* 0x0000140d02007986 */ /* 0x0045e8000c101904 */
[----:B----4-:R-:W3:Y:S01]  /*1970*/  LDG.E R15, desc[UR4][R4.64+0x18] ;  /* 0x00001804040f7981 */ /* 0x010ee2000c1e1900 */
[----:B------:R-:W-:-:S04]  /*1980*/  IADD3 R8, P1, PT, R8, -0x10, RZ ;  /* 0xfffffff008087810 */ /* 0x000fc80007f3e0ff */
[----:B------:R-:W-:Y:S02]  /*1990*/  IADD3.X R7, PT, PT, R7, -0x1, RZ, P1, !PT ;  /* 0xffffffff07077810 */ /* 0x000fe40000ffe4ff */
[----:B------:R-:W-:-:S04]  /*19a0*/  ISETP.NE.U32.AND P1, PT, R8, RZ, PT ;  /* 0x000000ff0800720c */ /* 0x000fc80003f25070 */
[----:B------:R-:W-:Y:S01]  /*19b0*/  ISETP.NE.AND.EX P1, PT, R7, RZ, PT, P1 ;  /* 0x000000ff0700720c */ /* 0x000fe20003f25310 */
[----:B---3--:R3:W-:Y:S04]  /*19c0*/  STG.E desc[UR4][R2.64+0x18], R15 ;  /* 0x0000180f02007986 */ /* 0x0087e8000c101904 */
[----:B-1----:R-:W4:Y:S01]  /*19d0*/  LDG.E R17, desc[UR4][R4.64+0x1c] ;  /* 0x00001c0404117981 */ /* 0x002f22000c1e1900 */
[----:B------:R-:W-:Y:S02]  /*19e0*/  IADD3 R0, P2, PT, R0, 0x10, RZ ;  /* 0x0000001000007810 */ /* 0x000fe40007f5e0ff */
[----:B0-----:R-:W-:Y:S02]  /*19f0*/  IADD3 R11, P3, PT, R4, 0x40, RZ ;  /* 0x00000040040b7810 */ /* 0x001fe40007f7e0ff */
[----:B------:R-:W-:Y:S01]  /*1a00*/  IADD3 R12, P4, PT, R2, 0x40, RZ ;  /* 0x00000040020c7810 */ /* 0x000fe20007f9e0ff */
[----:B------:R-:W-:-:S02]  /*1a10*/  IMAD.X R9, RZ, RZ, R9, P2 ;  /* 0x000000ffff097224 */ /* 0x000fc400010e0609 */
[----:B------:R-:W-:Y:S02]  /*1a20*/  IMAD.X R14, RZ, RZ, R5, P3 ;  /* 0x000000ffff0e7224 */ /* 0x000fe400018e0605 */
[----:B--2---:R-:W-:Y:S01]  /*1a30*/  IMAD.X R13, RZ, RZ, R3, P4 ;  /* 0x000000ffff0d7224 */ /* 0x004fe200020e0603 */
[----:B----4-:R3:W-:Y:S01]  /*1a40*/  STG.E desc[UR4][R2.64+0x1c], R17 ;  /* 0x00001c1102007986 */ /* 0x0107e2000c101904 */
[----:B------:R-:W-:Y:S06]  /*1a50*/  @P1 BRA `(.L_x_13) ;  /* 0xfffffffc00441947 */ /* 0x000fec000383ffff */
.L_x_12:
[----:B------:R-:W-:Y:S05]  /*1a60*/  @!P0 EXIT ;  /* 0x000000000000894d */ /* 0x000fea0003800000 */
[----:B------:R-:W-:Y:S02]  /*1a70*/  ISETP.GE.U32.AND P0, PT, R10, 0x8, PT ;  /* 0x000000080a00780c */ /* 0x000fe40003f06070 */
[----:B------:R-:W-:Y:S02]  /*1a80*/  LOP3.LUT R8, R6, 0x7, RZ, 0xc0, !PT ;  /* 0x0000000706087812 */ /* 0x000fe400078ec0ff */
[----:B------:R-:W-:Y:S02]  /*1a90*/  ISETP.GE.U32.AND.EX P0, PT, RZ, RZ, PT, P0 ;  /* 0x000000ffff00720c */ /* 0x000fe40003f06100 */
[----:B------:R-:W-:-:S04]  /*1aa0*/  ISETP.NE.U32.AND P1, PT, R8, RZ, PT ;  /* 0x000000ff0800720c */ /* 0x000fc80003f25070 */
[----:B------:R-:W-:-:S07]  /*1ab0*/  ISETP.NE.AND.EX P1, PT, RZ, RZ, PT, P1 ;  /* 0x000000ffff00720c */ /* 0x000fce0003f25310 */
[----:B------:R-:W-:Y:S06]  /*1ac0*/  @!P0 BRA `(.L_x_14) ;  /* 0x0000000000648947 */ /* 0x000fec0003800000 */
[----:B------:R-:W3:Y:S01]  /*1ad0*/  LDCU.128 UR8, c[0x0][0x380] ;  /* 0x00007000ff0877ac */ /* 0x000ee20008000c00 */
[C---:B------:R-:W-:Y:S01]  /*1ae0*/  IMAD.SHL.U32 R4, R0.reuse, 0x4, RZ ;  /* 0x0000000400047824 */ /* 0x040fe200078e00ff */
[----:B------:R-:W-:-:S04]  /*1af0*/  SHF.L.U64.HI R5, R0, 0x2, R9 ;  /* 0x0000000200057819 */ /* 0x000fc80000010209 */
[----:B---3--:R-:W-:-:S04]  /*1b00*/  IADD3 R2, P0, PT, R4, UR10, RZ ;  /* 0x0000000a04027c10 */ /* 0x008fc8000ff1e0ff */
[----:B------:R-:W-:-:S05]  /*1b10*/  IADD3.X R3, PT, PT, R5, UR11, RZ, P0, !PT ;  /* 0x0000000b05037c10 */ /* 0x000fca00087fe4ff */
[----:B------:R-:W3:Y:S01]  /*1b20*/  LDG.E R7, desc[UR4][R2.64] ;  /* 0x0000000402077981 */ /* 0x000ee2000c1e1900 */
[----:B------:R-:W-:-:S04]  /*1b30*/  IADD3 R4, P0, PT, R4, UR8, RZ ;  /* 0x0000000804047c10 */ /* 0x000fc8000ff1e0ff */
[----:B------:R-:W-:-:S05]  /*1b40*/  IADD3.X R5, PT, PT, R5, UR9, RZ, P0, !PT ;  /* 0x0000000905057c10 */ /* 0x000fca00087fe4ff */
[----:B---3--:R0:W-:Y:S04]  /*1b50*/  STG.E desc[UR4][R4.64], R7 ;  /* 0x0000000704007986 */ /* 0x0081e8000c101904 */
[----:B------:R-:W3:Y:S04]  /*1b60*/  LDG.E R11, desc[UR4][R2.64+0x4] ;  /* 0x00000404020b7981 */ /* 0x000ee8000c1e1900 */
[----:B---3--:R3:W-:Y:S04]  /*1b70*/  STG.E desc[UR4][R4.64+0x4], R11 ;  /* 0x0000040b04007986 */ /* 0x0087e8000c101904 */
[----:B------:R-:W4:Y:S04]  /*1b80*/  LDG.E R13, desc[UR4][R2.64+0x8] ;  /* 0x00000804020d7981 */ /* 0x000f28000c1e1900 */
[----:B----4-:R4:W-:Y:S04]  /*1b90*/  STG.E desc[UR4][R4.64+0x8], R13 ;  /* 0x0000080d04007986 */ /* 0x0109e8000c101904 */
[----:B------:R-:W5:Y:S04]  /*1ba0*/  LDG.E R15, desc[UR4][R2.64+0xc] ;  /* 0x00000c04020f7981 */ /* 0x000f68000c1e1900 */
[----:B-----5:R4:W-:Y:S04]  /*1bb0*/  STG.E desc[UR4][R4.64+0xc], R15 ;  /* 0x00000c0f04007986 */ /* 0x0209e8000c101904 */
[----:B-12---:R-:W2:Y:S04]  /*1bc0*/  LDG.E R17, desc[UR4][R2.64+0x10] ;  /* 0x0000100402117981 */ /* 0x006ea8000c1e1900 */
[----:B--2---:R4:W-:Y:S04]  /*1bd0*/  STG.E desc[UR4][R4.64+0x10], R17 ;  /* 0x0000101104007986 */ /* 0x0049e8000c101904 */
[----:B------:R-:W2:Y:S04]  /*1be0*/  LDG.E R19, desc[UR4][R2.64+0x14] ;  /* 0x0000140402137981 */ /* 0x000ea8000c1e1900 */
[----:B--2---:R4:W-:Y:S04]  /*1bf0*/  STG.E desc[UR4][R4.64+0x14], R19 ;  /* 0x0000141304007986 */ /* 0x0049e8000c101904 */
[----:B0-----:R-:W2:Y:S04]  /*1c00*/  LDG.E R7, desc[UR4][R2.64+0x18] ;  /* 0x0000180402077981 */ /* 0x001ea8000c1e1900 */
[----:B--2---:R4:W-:Y:S04]  /*1c10*/  STG.E desc[UR4][R4.64+0x18], R7 ;  /* 0x0000180704007986 */ /* 0x0049e8000c101904 */
[----:B---3--:R-:W2:Y:S01]  /*1c20*/  LDG.E R11, desc[UR4][R2.64+0x1c] ;  /* 0x00001c04020b7981 */ /* 0x008ea2000c1e1900 */
[----:B------:R-:W-:-:S05]  /*1c30*/  IADD3 R0, P0, PT, R0, 0x8, RZ ;  /* 0x0000000800007810 */ /* 0x000fca0007f1e0ff */
[----:B------:R-:W-:Y:S01]  /*1c40*/  IMAD.X R9, RZ, RZ, R9, P0 ;  /* 0x000000ffff097224 */ /* 0x000fe200000e0609 */
[----:B--2---:R4:W-:Y:S07]  /*1c50*/  STG.E desc[UR4][R4.64+0x1c], R11 ;  /* 0x00001c0b04007986 */ /* 0x0049ee000c101904 */
.L_x_14:
[----:B------:R-:W-:Y:S05]  /*1c60*/  @!P1 EXIT ;  /* 0x000000000000994d */ /* 0x000fea0003800000 */
[----:B---3--:R-:W0:Y:S01]  /*1c70*/  LDC.64 R2, c[0x0][0x388] ;  /* 0x0000e200ff027b82 */ /* 0x008e220000000a00 */
[----:B------:R-:W-:-:S04]  /*1c80*/  ISETP.GE.U32.AND P0, PT, R8, 0x4, PT ;  /* 0x000000040800780c */ /* 0x000fc80003f06070 */
[----:B------:R-:W-:-:S03]  /*1c90*/  ISETP.GE.U32.AND.EX P0, PT, RZ, RZ, PT, P0 ;  /* 0x000000ffff00720c */ /* 0x000fc60003f06100 */
[----:B----4-:R-:W3:Y:S10]  /*1ca0*/  LDC.64 R10, c[0x0][0x380] ;  /* 0x0000e000ff0a7b82 */ /* 0x010ef40000000a00 */
[C---:B------:R-:W-:Y:S01]  /*1cb0*/  @P0 IMAD.SHL.U32 R5, R0.reuse, 0x4, RZ ;  /* 0x0000000400050824 */ /* 0x040fe200078e00ff */
[----:B------:R-:W-:-:S04]  /*1cc0*/  @P0 SHF.L.U64.HI R8, R0, 0x2, R9 ;  /* 0x0000000200080819 */ /* 0x000fc80000010209 */
[----:B0-----:R-:W-:-:S05]  /*1cd0*/  @P0 IADD3 R2, P1, PT, R5, R2, RZ ;  /* 0x0000000205020210 */ /* 0x001fca0007f3e0ff */
[----:B------:R-:W-:-:S05]  /*1ce0*/  @P0 IMAD.X R3, R8, 0x1, R3, P1 ;  /* 0x0000000108030824 */ /* 0x000fca00008e0603 */
[----:B------:R-:W4:Y:S01]  /*1cf0*/  @P0 LDG.E R7, desc[UR4][R2.64] ;  /* 0x0000000402070981 */ /* 0x000f22000c1e1900 */
[----:B---3--:R-:W-:-:S05]  /*1d00*/  @P0 IADD3 R4, P1, PT, R5, R10, RZ ;  /* 0x0000000a05040210 */ /* 0x008fca0007f3e0ff */
[----:B------:R-:W-:-:S05]  /*1d10*/  @P0 IMAD.X R5, R8, 0x1, R11, P1 ;  /* 0x0000000108050824 */ /* 0x000fca00008e060b */
[----:B----4-:R0:W-:Y:S04]  /*1d20*/  @P0 STG.E desc[UR4][R4.64], R7 ;  /* 0x0000000704000986 */ /* 0x0101e8000c101904 */
[----:B------:R-:W3:Y:S04]  /*1d30*/  @P0 LDG.E R11, desc[UR4][R2.64+0x4] ;  /* 0x00000404020b0981 */ /* 0x000ee8000c1e1900 */
[----:B---3--:R0:W-:Y:S04]  /*1d40*/  @P0 STG.E desc[UR4][R4.64+0x4], R11 ;  /* 0x0000040b04000986 */ /* 0x0081e8000c101904 */
[----:B------:R-:W3:Y:S01]  /*1d50*/  @P0 LDG.E R13, desc[UR4][R2.64+0x8] ;  /* 0x00000804020d0981 */ /* 0x000ee2000c1e1900 */
[----:B------:R-:W-:Y:S01]  /*1d60*/  LOP3.LUT R8, R6, 0x3, RZ, 0xc0, !PT ;  /* 0x0000000306087812 */ /* 0x000fe200078ec0ff */
[----:B------:R-:W-:-:S03]  /*1d70*/  IMAD.MOV.U32 R10, RZ, RZ, RZ ;  /* 0x000000ffff0a7224 */ /* 0x000fc600078e00ff */
[----:B------:R-:W-:-:S04]  /*1d80*/  ISETP.NE.U32.AND P1, PT, R8, RZ, PT ;  /* 0x000000ff0800720c */ /* 0x000fc80003f25070 */
[----:B------:R-:W-:Y:S01]  /*1d90*/  ISETP.NE.AND.EX P1, PT, R10, RZ, PT, P1 ;  /* 0x000000ff0a00720c */ /* 0x000fe20003f25310 */
[----:B---3--:R0:W-:Y:S04]  /*1da0*/  @P0 STG.E desc[UR4][R4.64+0x8], R13 ;  /* 0x0000080d04000986 */ /* 0x0081e8000c101904 */
[----:B------:R-:W3:Y:S04]  /*1db0*/  @P0 LDG.E R15, desc[UR4][R2.64+0xc] ;  /* 0x00000c04020f0981 */ /* 0x000ee8000c1e1900 */
[----:B---3--:R0:W-:Y:S04]  /*1dc0*/  @P0 STG.E desc[UR4][R4.64+0xc], R15 ;  /* 0x00000c0f04000986 */ /* 0x0081e8000c101904 */
[----:B------:R-:W-:Y:S05]  /*1dd0*/  @!P1 EXIT ;  /* 0x000000000000994d */ /* 0x000fea0003800000 */
[----:B------:R-:W3:Y:S01]  /*1de0*/  LDCU.128 UR8, c[0x0][0x380] ;  /* 0x00007000ff0877ac */ /* 0x000ee20008000c00 */
[----:B------:R-:W-:-:S05]  /*1df0*/  @P0 IADD3 R0, P1, PT, R0, 0x4, RZ ;  /* 0x0000000400000810 */ /* 0x000fca0007f3e0ff */
[----:B0-----:R-:W-:Y:S02]  /*1e00*/  IMAD.SHL.U32 R4, R0, 0x4, RZ ;  /* 0x0000000400047824 */ /* 0x001fe400078e00ff */
[----:B------:R-:W-:-:S05]  /*1e10*/  @P0 IMAD.X R9, RZ, RZ, R9, P1 ;  /* 0x000000ffff090224 */ /* 0x000fca00008e0609 */
[----:B------:R-:W-:Y:S02]  /*1e20*/  SHF.L.U64.HI R0, R0, 0x2, R9 ;  /* 0x0000000200007819 */ /* 0x000fe40000010209 */
[C---:B---3--:R-:W-:Y:S02]  /*1e30*/  IADD3 R6, P0, PT, R4.reuse, UR8, RZ ;  /* 0x0000000804067c10 */ /* 0x048fe4000ff1e0ff */
[----:B------:R-:W-:Y:S02]  /*1e40*/  IADD3 R4, P1, PT, R4, UR10, RZ ;  /* 0x0000000a04047c10 */ /* 0x000fe4000ff3e0ff */
[C---:B------:R-:W-:Y:S02]  /*1e50*/  IADD3.X R9, PT, PT, R0.reuse, UR9, RZ, P0, !PT ;  /* 0x0000000900097c10 */ /* 0x040fe400087fe4ff */
[----:B------:R-:W-:-:S09]  /*1e60*/  IADD3.X R7, PT, PT, R0, UR11, RZ, P1, !PT ;  /* 0x0000000b00077c10 */ /* 0x000fd20008ffe4ff */
.L_x_15:
[----:B0-----:R-:W-:Y:S02]  /*1e70*/  IMAD.MOV.U32 R2, RZ, RZ, R4 ;  /* 0x000000ffff027224 */ /* 0x001fe400078e0004 */
[----:B------:R-:W-:-:S05]  /*1e80*/  IMAD.MOV.U32 R3, RZ, RZ, R7 ;  /* 0x000000ffff037224 */ /* 0x000fca00078e0007 */
[----:B------:R0:W3:Y:S01]  /*1e90*/  LDG.E R5, desc[UR4][R2.64] ;  /* 0x0000000402057981 */ /* 0x0000e2000c1e1900 */
        /* <DEDUP_REMOVED lines=10> */
[----:B---3--:R0:W-:Y:S05]  /*1f40*/  STG.E desc[UR4][R2.64], R5 ;  /* 0x0000000502007986 */ /* 0x0081ea000c101904 */
[----:B------:R-:W-:Y:S05]  /*1f50*/  @P0 BRA `(.L_x_15) ;  /* 0xfffffffc00c40947 */ /* 0x000fea000383ffff */
[----:B------:R-:W-:Y:S05]  /*1f60*/  EXIT ;  /* 0x000000000000794d */ /* 0x000fea0003800000 */
.L_x_16:
[----:B------:R-:W-:-:S00]  /*1f70*/  BRA `(.L_x_16) ;  /* 0xfffffffc00fc7947 */ /* 0x000fc0000383ffff */
[----:B------:R-:W-:-:S00]  /*1f80*/  NOP ;  /* 0x0000000000007918 */ /* 0x000fc00000000000 */
[----:B------:R-:W-:-:S00]  /*1f90*/  NOP ;  /* 0x0000000000007918 */ /* 0x000fc00000000000 */
[----:B------:R-:W-:-:S00]  /*1fa0*/  NOP ;  /* 0x0000000000007918 */ /* 0x000fc00000000000 */
[----:B------:R-:W-:-:S00]  /*1fb0*/  NOP ;  /* 0x0000000000007918 */ /* 0x000fc00000000000 */
[----:B------:R-:W-:-:S00]  /*1fc0*/  NOP ;  /* 0x0000000000007918 */ /* 0x000fc00000000000 */
[----:B------:R-:W-:-:S00]  /*1fd0*/  NOP ;  /* 0x0000000000007918 */ /* 0x000fc00000000000 */
[----:B------:R-:W-:-:S00]  /*1fe0*/  NOP ;  /* 0x0000000000007918 */ /* 0x000fc00000000000 */
[----:B------:R-:W-:-:S00]  /*1ff0*/  NOP ;  /* 0x0000000000007918 */ /* 0x000fc00000000000 */
.L_x_17:


//--------------------- .nv.shared.reserved.0     --------------------------
	.section	.nv.shared.reserved.0,"aw",@nobits
	.weak		__nv_reservedSMEM_offset_0_alias
	.size		__nv_reservedSMEM_offset_0_alias, 0, 64
	.other		__nv_reservedSMEM_offset_0_alias,@"STO_CUDA_RESERVED_SHARED STV_DEFAULT"
__nv_reservedSMEM_offset_0_alias:
	.zero		0
	.zero		64


//--------------------- .nv.constant0._Z11mergeKernelPiS_xxx --------------------------
	.section	.nv.constant0._Z11mergeKernelPiS_xxx,"a",@progbits
	.sectionflags	@""
	.align	4
.nv.constant0._Z11mergeKernelPiS_xxx:
	.zero		936


//--------------------- SYMBOLS --------------------------

	.type		.nv.reservedSmem.offset0,@object
	.size		.nv.reservedSmem.offset0,0x4
